// auto-generated by cutlass_sweep.gemm — config: {"arch": "sm_100", "cluster_m": 1, "cluster_n": 1, "dtype": "e4m3", "dtype_b": "e4m3", "layout": "nt", "stages": 0, "tile_k": 64, "tile_m": 64, "tile_n": 256}
#include "cutlass/cutlass.h"
#include "cutlass/gemm/collective/collective_builder.hpp"
#include "cutlass/gemm/device/gemm_universal_adapter.h"
#include "cutlass/gemm/kernel/gemm_universal.hpp"
#include "cutlass/epilogue/collective/collective_builder.hpp"

using ElemA = cutlass::float_e4m3_t;
using ElemB = cutlass::float_e4m3_t;
using ElemCD = cutlass::float_e4m3_t;
using Acc  = float;
using TileShape    = cute::Shape<cute::_64, cute::_256, cute::_64>;
using ClusterShape = cute::Shape<cute::_1, cute::_1, cute::_1>;

using CollectiveEpilogue = typename cutlass::epilogue::collective::CollectiveBuilder<
    cutlass::arch::Sm100, cutlass::arch::OpClassTensorOp,
    TileShape, ClusterShape,
    cutlass::epilogue::collective::EpilogueTileAuto,
    Acc, Acc,
    ElemCD, cutlass::layout::RowMajor, 128 / cutlass::sizeof_bits<ElemCD>::value,
    ElemCD, cutlass::layout::RowMajor, 128 / cutlass::sizeof_bits<ElemCD>::value,
    cutlass::epilogue::collective::EpilogueScheduleAuto
  >::CollectiveOp;

using CollectiveMainloop = typename cutlass::gemm::collective::CollectiveBuilder<
    cutlass::arch::Sm100, cutlass::arch::OpClassTensorOp,
    ElemA, cutlass::layout::RowMajor, 128 / cutlass::sizeof_bits<ElemA>::value,
    ElemB, cutlass::layout::ColumnMajor, 128 / cutlass::sizeof_bits<ElemB>::value,
    Acc,
    TileShape, ClusterShape,
    cutlass::gemm::collective::StageCountAutoCarveout<static_cast<int>(sizeof(typename CollectiveEpilogue::SharedStorage))>,
    cutlass::gemm::collective::KernelScheduleAuto
  >::CollectiveOp;

using GemmKernel = cutlass::gemm::kernel::GemmUniversal<
    cute::Shape<int,int,int,int>,
    CollectiveMainloop,
    CollectiveEpilogue
>;
using Gemm = cutlass::gemm::device::GemmUniversalAdapter<GemmKernel>;

// Force the device kernel symbol into the cubin without needing a host main.
auto* _anchor = &cutlass::device_kernel<GemmKernel>;


// ===== COMPILED SASS (sm_100a) =====

	.target	sm_100a

	.elftype	@"ET_EXEC"


//--------------------- .note.nv.tkinfo           --------------------------
	.section	.note.nv.tkinfo,"",@"SHT_NOTE"
	.sectionflags	@"SHF_NOTE_NV_TKINFO"
	.tkinfo
        /*0018*/ 	.word	0x00000002
        /*0030*/ 	.string	""
        /*0030*/ 	.string	"ptxas"
        /*0030*/ 	.string	"Cuda compilation tools, release 13.0, V13.0.88"
        /*0030*/ 	.string	"Build cuda_13.0.r13.0/compiler.36424714_0"
        /*0030*/ 	.string	"-arch sm_100a -m 64 "



//--------------------- .note.nv.cuinfo           --------------------------
	.section	.note.nv.cuinfo,"",@"SHT_NOTE"
	.sectionflags	@"SHF_NOTE_NV_CUINFO"
        /*0018*/ 	.short	0x0002
        /*001a*/ 	.short	0x0064
        /*001c*/ 	.short	0x0082
	.zero		2


//--------------------- .nv.info                  --------------------------
	.section	.nv.info,"",@"SHT_CUDA_INFO"
	.align	4


	//----- nvinfo : EIATTR_REGCOUNT
	.align		4
        /*0000*/ 	.byte	0x04, 0x2f
        /*0002*/ 	.short	(.L_20 - .L_19)
	.align		4
.L_19:
        /*0004*/ 	.word	index@(_ZN7cutlass13device_kernelINS_4gemm6kernel13GemmUniversalIN4cute5tupleIJiiiiEEENS1_10collective13CollectiveMmaINS1_35MainloopSm100TmaUmmaWarpSpecializedILi10ELi2ELi4ENS5_IJNS4_1CILi1EEESB_SB_EEEEENS5_IJNSA_ILi64EEENSA_ILi256EEESE_EEENS_12float_e4m3_tENS5_IJlSB_lEEESH_SI_NS4_8TiledMMAINS4_8MMA_AtomIJNS4_10MMA_TraitsINS4_19SM100_MMA_F8F6F4_SSEJSH_SH_fSE_SF_NS4_17integral_constantINS4_4UMMA5MajorELSP_0EEESQ_NSN_INSO_7ScaleInELSR_0EEESS_EEEEEENS4_6LayoutISC_NS5_IJNSA_ILi0EEESW_SW_EEEEENS5_IJNS4_10UnderscoreESZ_SZ_EEEEENS4_13SM90_TMA_LOADENS4_14ComposedLayoutINS4_7SwizzleILi2ELi4ELi3EEENS4_18smem_ptr_flag_bitsILi8EEENSV_INS5_IJNSA_ILi8EEESE_EEENS5_IJSE_SB_EEEEEEEvNS4_8identityES12_S1C_vS1D_EENS_8epilogue10collective18CollectiveEpilogueINS1F_23Sm100TmaWarpSpecializedILi4ELi2ELi32ELb0ELb0EEEJSG_NS5_IJNSV_ISE_SB_EES1K_EEESH_SI_SH_SI_NS1F_6fusion15FusionCallbacksIS1J_NS1M_17LinearCombinationISH_fSH_fLNS_15FloatRoundStyleE2EEESG_S1L_JEEENS4_5SM1004TMEM4LOAD26SM100_TMEM_LOAD_16dp32b32xES12_S1C_NS4_39AutoVectorizingCopyWithAssumedAlignmentILi128EEENS4_14SM90_TMA_STOREES1C_S1X_S1X_EEEvvEEEEvNT_6ParamsE)
        /*0008*/ 	.word	0x00000079


	//----- nvinfo : EIATTR_FRAME_SIZE
	.align		4
.L_20:
        /*000c*/ 	.byte	0x04, 0x11
        /*000e*/ 	.short	(.L_22 - .L_21)
	.align		4
.L_21:
        /*0010*/ 	.word	index@($__internal_2_$__cuda_sm10x_tcgen05_guardrail_trap_unallocated_columns_being_dealloced)
        /*0014*/ 	.word	0x00000000


	//----- nvinfo : EIATTR_FRAME_SIZE
	.align		4
.L_22:
        /*0018*/ 	.byte	0x04, 0x11
        /*001a*/ 	.short	(.L_24 - .L_23)
	.align		4
.L_23:
        /*001c*/ 	.word	index@($__internal_1_$__cuda_sm10x_tcgen05_guardrail_trap_phase_invalid_during_alloc)
        /*0020*/ 	.word	0x00000000


	//----- nvinfo : EIATTR_FRAME_SIZE
	.align		4
.L_24:
        /*0024*/ 	.byte	0x04, 0x11
        /*0026*/ 	.short	(.L_26 - .L_25)
	.align		4
.L_25:
        /*0028*/ 	.word	index@($__internal_0_$__cuda_sm10x_tcgen05_guardrail_trap_col_being_dealloced_not_returned_by_alloc)
        /*002c*/ 	.word	0x00000000


	//----- nvinfo : EIATTR_FRAME_SIZE
	.align		4
.L_26:
        /*0030*/ 	.byte	0x04, 0x11
        /*0032*/ 	.short	(.L_28 - .L_27)
	.align		4
.L_27:
        /*0034*/ 	.word	index@(_ZN7cutlass13device_kernelINS_4gemm6kernel13GemmUniversalIN4cute5tupleIJiiiiEEENS1_10collective13CollectiveMmaINS1_35MainloopSm100TmaUmmaWarpSpecializedILi10ELi2ELi4ENS5_IJNS4_1CILi1EEESB_SB_EEEEENS5_IJNSA_ILi64EEENSA_ILi256EEESE_EEENS_12float_e4m3_tENS5_IJlSB_lEEESH_SI_NS4_8TiledMMAINS4_8MMA_AtomIJNS4_10MMA_TraitsINS4_19SM100_MMA_F8F6F4_SSEJSH_SH_fSE_SF_NS4_17integral_constantINS4_4UMMA5MajorELSP_0EEESQ_NSN_INSO_7ScaleInELSR_0EEESS_EEEEEENS4_6LayoutISC_NS5_IJNSA_ILi0EEESW_SW_EEEEENS5_IJNS4_10UnderscoreESZ_SZ_EEEEENS4_13SM90_TMA_LOADENS4_14ComposedLayoutINS4_7SwizzleILi2ELi4ELi3EEENS4_18smem_ptr_flag_bitsILi8EEENSV_INS5_IJNSA_ILi8EEESE_EEENS5_IJSE_SB_EEEEEEEvNS4_8identityES12_S1C_vS1D_EENS_8epilogue10collective18CollectiveEpilogueINS1F_23Sm100TmaWarpSpecializedILi4ELi2ELi32ELb0ELb0EEEJSG_NS5_IJNSV_ISE_SB_EES1K_EEESH_SI_SH_SI_NS1F_6fusion15FusionCallbacksIS1J_NS1M_17LinearCombinationISH_fSH_fLNS_15FloatRoundStyleE2EEESG_S1L_JEEENS4_5SM1004TMEM4LOAD26SM100_TMEM_LOAD_16dp32b32xES12_S1C_NS4_39AutoVectorizingCopyWithAssumedAlignmentILi128EEENS4_14SM90_TMA_STOREES1C_S1X_S1X_EEEvvEEEEvNT_6ParamsE)
        /*0038*/ 	.word	0x00000000


	//----- nvinfo : EIATTR_MIN_STACK_SIZE
	.align		4
.L_28:
        /*003c*/ 	.byte	0x04, 0x12
        /*003e*/ 	.short	(.L_30 - .L_29)
	.align		4
.L_29:
        /*0040*/ 	.word	index@(_ZN7cutlass13device_kernelINS_4gemm6kernel13GemmUniversalIN4cute5tupleIJiiiiEEENS1_10collective13CollectiveMmaINS1_35MainloopSm100TmaUmmaWarpSpecializedILi10ELi2ELi4ENS5_IJNS4_1CILi1EEESB_SB_EEEEENS5_IJNSA_ILi64EEENSA_ILi256EEESE_EEENS_12float_e4m3_tENS5_IJlSB_lEEESH_SI_NS4_8TiledMMAINS4_8MMA_AtomIJNS4_10MMA_TraitsINS4_19SM100_MMA_F8F6F4_SSEJSH_SH_fSE_SF_NS4_17integral_constantINS4_4UMMA5MajorELSP_0EEESQ_NSN_INSO_7ScaleInELSR_0EEESS_EEEEEENS4_6LayoutISC_NS5_IJNSA_ILi0EEESW_SW_EEEEENS5_IJNS4_10UnderscoreESZ_SZ_EEEEENS4_13SM90_TMA_LOADENS4_14ComposedLayoutINS4_7SwizzleILi2ELi4ELi3EEENS4_18smem_ptr_flag_bitsILi8EEENSV_INS5_IJNSA_ILi8EEESE_EEENS5_IJSE_SB_EEEEEEEvNS4_8identityES12_S1C_vS1D_EENS_8epilogue10collective18CollectiveEpilogueINS1F_23Sm100TmaWarpSpecializedILi4ELi2ELi32ELb0ELb0EEEJSG_NS5_IJNSV_ISE_SB_EES1K_EEESH_SI_SH_SI_NS1F_6fusion15FusionCallbacksIS1J_NS1M_17LinearCombinationISH_fSH_fLNS_15FloatRoundStyleE2EEESG_S1L_JEEENS4_5SM1004TMEM4LOAD26SM100_TMEM_LOAD_16dp32b32xES12_S1C_NS4_39AutoVectorizingCopyWithAssumedAlignmentILi128EEENS4_14SM90_TMA_STOREES1C_S1X_S1X_EEEvvEEEEvNT_6ParamsE)
        /*0044*/ 	.word	0x00000000
.L_30:


//--------------------- .nv.compat                --------------------------
	.section	.nv.compat,"",@"SHT_CUDA_COMPAT_INFO"
	.align	4
        /*0000*/ 	.byte	0x02, 0x09, 0x01, 0x00, 0x02, 0x02, 0x02, 0x00, 0x02, 0x05, 0x05, 0x00, 0x03, 0x07, 0x01, 0x01
        /*0010*/ 	.byte	0x02, 0x03, 0x01, 0x00, 0x02, 0x06, 0x01, 0x00, 0x04, 0x0b, 0x08, 0x00, 0x09, 0x00, 0x00, 0x00
        /*0020*/ 	.byte	0x00, 0x00, 0x00, 0x00


//--------------------- .nv.info._ZN7cutlass13device_kernelINS_4gemm6kernel13GemmUniversalIN4cute5tupleIJiiiiEEENS1_10collective13CollectiveMmaINS1_35MainloopSm100TmaUmmaWarpSpecializedILi10ELi2ELi4ENS5_IJNS4_1CILi1EEESB_SB_EEEEENS5_IJNSA_ILi64EEENSA_ILi256EEESE_EEENS_12float_e4m3_tENS5_IJlSB_lEEESH_SI_NS4_8TiledMMAINS4_8MMA_AtomIJNS4_10MMA_TraitsINS4_19SM100_MMA_F8F6F4_SSEJSH_SH_fSE_SF_NS4_17integral_constantINS4_4UMMA5MajorELSP_0EEESQ_NSN_INSO_7ScaleInELSR_0EEESS_EEEEEENS4_6LayoutISC_NS5_IJNSA_ILi0EEESW_SW_EEEEENS5_IJNS4_10UnderscoreESZ_SZ_EEEEENS4_13SM90_TMA_LOADENS4_14ComposedLayoutINS4_7SwizzleILi2ELi4ELi3EEENS4_18smem_ptr_flag_bitsILi8EEENSV_INS5_IJNSA_ILi8EEESE_EEENS5_IJSE_SB_EEEEEEEvNS4_8identityES12_S1C_vS1D_EENS_8epilogue10collective18CollectiveEpilogueINS1F_23Sm100TmaWarpSpecializedILi4ELi2ELi32ELb0ELb0EEEJSG_NS5_IJNSV_ISE_SB_EES1K_EEESH_SI_SH_SI_NS1F_6fusion15FusionCallbacksIS1J_NS1M_17LinearCombinationISH_fSH_fLNS_15FloatRoundStyleE2EEESG_S1L_JEEENS4_5SM1004TMEM4LOAD26SM100_TMEM_LOAD_16dp32b32xES12_S1C_NS4_39AutoVectorizingCopyWithAssumedAlignmentILi128EEENS4_14SM90_TMA_STOREES1C_S1X_S1X_EEEvvEEEEvNT_6ParamsE --------------------------
	.section	.nv.info._ZN7cutlass13device_kernelINS_4gemm6kernel13GemmUniversalIN4cute5tupleIJiiiiEEENS1_10collective13CollectiveMmaINS1_35MainloopSm100TmaUmmaWarpSpecializedILi10ELi2ELi4ENS5_IJNS4_1CILi1EEESB_SB_EEEEENS5_IJNSA_ILi64EEENSA_ILi256EEESE_EEENS_12float_e4m3_tENS5_IJlSB_lEEESH_SI_NS4_8TiledMMAINS4_8MMA_AtomIJNS4_10MMA_TraitsINS4_19SM100_MMA_F8F6F4_SSEJSH_SH_fSE_SF_NS4_17integral_constantINS4_4UMMA5MajorELSP_0EEESQ_NSN_INSO_7ScaleInELSR_0EEESS_EEEEEENS4_6LayoutISC_NS5_IJNSA_ILi0EEESW_SW_EEEEENS5_IJNS4_10UnderscoreESZ_SZ_EEEEENS4_13SM90_TMA_LOADENS4_14ComposedLayoutINS4_7SwizzleILi2ELi4ELi3EEENS4_18smem_ptr_flag_bitsILi8EEENSV_INS5_IJNSA_ILi8EEESE_EEENS5_IJSE_SB_EEEEEEEvNS4_8identityES12_S1C_vS1D_EENS_8epilogue10collective18CollectiveEpilogueINS1F_23Sm100TmaWarpSpecializedILi4ELi2ELi32ELb0ELb0EEEJSG_NS5_IJNSV_ISE_SB_EES1K_EEESH_SI_SH_SI_NS1F_6fusion15FusionCallbacksIS1J_NS1M_17LinearCombinationISH_fSH_fLNS_15FloatRoundStyleE2EEESG_S1L_JEEENS4_5SM1004TMEM4LOAD26SM100_TMEM_LOAD_16dp32b32xES12_S1C_NS4_39AutoVectorizingCopyWithAssumedAlignmentILi128EEENS4_14SM90_TMA_STOREES1C_S1X_S1X_EEEvvEEEEvNT_6ParamsE,"",@"SHT_CUDA_INFO"
	.sectionflags	@""
	.align	4


	//----- nvinfo : EIATTR_CUDA_API_VERSION
	.align		4
        /*0000*/ 	.byte	0x04, 0x37
        /*0002*/ 	.short	(.L_32 - .L_31)
.L_31:
        /*0004*/ 	.word	0x00000082


	//----- nvinfo : EIATTR_KPARAM_INFO
	.align		4
.L_32:
        /*0008*/ 	.byte	0x04, 0x17
        /*000a*/ 	.short	(.L_34 - .L_33)
.L_33:
        /*000c*/ 	.word	0x00000000
        /*0010*/ 	.short	0x0000
        /*0012*/ 	.short	0x0000
        /*0014*/ 	.byte	0x00, 0xf0, 0x01, 0x20


	//----- nvinfo : EIATTR_AT_ENTRY_FRAGMENTS
	.align		4
.L_34:
        /*0018*/ 	.byte	0x04, 0x4f
        /*001a*/ 	.short	(.L_36 - .L_35)


	//   ....[0]....
.L_35:
        /*001c*/ 	.word	0x00000006


	//----- nvinfo : EIATTR_RESERVED_SMEM_USED
	.align		4
.L_36:
        /*0020*/ 	.byte	0x01, 0x41
	.zero		2


	//----- nvinfo : EIATTR_SPARSE_MMA_MASK
	.align		4
        /*0024*/ 	.byte	0x03, 0x50
        /*0026*/ 	.short	0x0000


	//----- nvinfo : EIATTR_TCGEN05_1CTA_USED
	.align		4
        /*0028*/ 	.byte	0x01, 0x51
	.zero		2


	//----- nvinfo : EIATTR_MAXREG_COUNT
	.align		4
        /*002c*/ 	.byte	0x03, 0x1b
        /*002e*/ 	.short	0x00ff


	//----- nvinfo : EIATTR_NUM_BARRIERS
	.align		4
        /*0030*/ 	.byte	0x02, 0x4c
        /*0032*/ 	.byte	0x07
	.zero		1


	//----- nvinfo : EIATTR_EXTERNS
	.align		4
        /*0034*/ 	.byte	0x04, 0x0f
        /*0036*/ 	.short	(.L_38 - .L_37)


	//   ....[0]....
	.align		4
.L_37:
        /*0038*/ 	.word	index@(__assertfail)


	//----- nvinfo : EIATTR_MERCURY_ISA_VERSION
	.align		4
.L_38:
        /*003c*/ 	.byte	0x03, 0x5f
        /*003e*/ 	.short	0x0101


	//----- nvinfo : EIATTR_INT_WARP_WIDE_INSTR_OFFSETS
	.align		4
        /*0040*/ 	.byte	0x04, 0x31
        /*0042*/ 	.short	(.L_40 - .L_39)


	//   ....[0]....
.L_39:
        /*0044*/ 	.word	0x00001ed0


	//   ....[1]....
        /*0048*/ 	.word	0x00003bf0


	//   ....[2]....
        /*004c*/ 	.word	0x00003c20


	//   ....[3]....
        /*0050*/ 	.word	0x00003c70


	//   ....[4]....
        /*0054*/ 	.word	0x00004590


	//   ....[5]....
        /*0058*/ 	.word	0x000045f0


	//   ....[6]....
        /*005c*/ 	.word	0x000046d0


	//   ....[7]....
        /*0060*/ 	.word	0x00004740


	//   ....[8]....
        /*0064*/ 	.word	0x00004850


	//   ....[9]....
        /*0068*/ 	.word	0x000048e0


	//   ....[10]....
        /*006c*/ 	.word	0x00004ab0


	//   ....[11]....
        /*0070*/ 	.word	0x00004c10


	//----- nvinfo : EIATTR_COOP_GROUP_MASK_REGIDS
	.align		4
.L_40:
        /*0074*/ 	.byte	0x04, 0x29
        /*0076*/ 	.short	(.L_42 - .L_41)


	//   ....[0]....
.L_41:
        /*0078*/ 	.word	0xffffffff


	//   ....[1]....
        /*007c*/ 	.word	0xffffffff


	//   ....[2]....
        /*0080*/ 	.word	0xffffffff


	//   ....[3]....
        /*0084*/ 	.word	0xffffffff


	//   ....[4]....
        /*0088*/ 	.word	0xffffffff


	//   ....[5]....
        /*008c*/ 	.word	0xffffffff


	//   ....[6]....
        /*0090*/ 	.word	0xffffffff


	//   ....[7]....
        /*0094*/ 	.word	0xffffffff


	//   ....[8]....
        /*0098*/ 	.word	0xffffffff


	//   ....[9]....
        /*009c*/ 	.word	0xffffffff


	//   ....[10]....
        /*00a0*/ 	.word	0xffffffff


	//   ....[11]....
        /*00a4*/ 	.word	0xffffffff


	//   ....[12]....
        /*00a8*/ 	.word	0xffffffff


	//----- nvinfo : EIATTR_COOP_GROUP_INSTR_OFFSETS
	.align		4
.L_42:
        /*00ac*/ 	.byte	0x04, 0x28
        /*00ae*/ 	.short	(.L_44 - .L_43)


	//   ....[0]....
.L_43:
        /*00b0*/ 	.word	0x00000090


	//   ....[1]....
        /*00b4*/ 	.word	0x000004d0


	//   ....[2]....
        /*00b8*/ 	.word	0x00000730


	//   ....[3]....
        /*00bc*/ 	.word	0x000008d0


	//   ....[4]....
        /*00c0*/ 	.word	0x000009d0


	//   ....[5]....
        /*00c4*/ 	.word	0x00000b40


	//   ....[6]....
        /*00c8*/ 	.word	0x00000ce0


	//   ....[7]....
        /*00cc*/ 	.word	0x00001db0


	//   ....[8]....
        /*00d0*/ 	.word	0x00002ef0


	//   ....[9]....
        /*00d4*/ 	.word	0x00003100


	//   ....[10]....
        /*00d8*/ 	.word	0x00003130


	//   ....[11]....
        /*00dc*/ 	.word	0x00003ae0


	//   ....[12]....
        /*00e0*/ 	.word	0x00003d10


	//----- nvinfo : EIATTR_VRC_CTA_INIT_COUNT
	.align		4
.L_44:
        /*00e4*/ 	.byte	0x02, 0x4a
        /*00e6*/ 	.byte	0x80
	.zero		1


	//----- nvinfo : EIATTR_SYSCALL_OFFSETS
	.align		4
        /*00e8*/ 	.byte	0x04, 0x46
        /*00ea*/ 	.short	(.L_46 - .L_45)


	//   ....[0]....
.L_45:
        /*00ec*/ 	.word	0x00005690


	//   ....[1]....
        /*00f0*/ 	.word	0x000057d0


	//   ....[2]....
        /*00f4*/ 	.word	0x00005fd0


	//   ....[3]....
        /*00f8*/ 	.word	0x00006d70


	//   ....[4]....
        /*00fc*/ 	.word	0x00007ad0


	//   ....[5]....
        /*0100*/ 	.word	0x00008860


	//----- nvinfo : EIATTR_MBARRIER_INSTR_OFFSETS
	.align		4
.L_46:
        /*0104*/ 	.byte	0x04, 0x39
        /*0106*/ 	.short	(.L_48 - .L_47)


	//   ....[0]....
.L_47:
        /*0108*/ 	.word	0x000005d0
        /*010c*/ 	.word	0x000000ff
        /*0110*/ 	.word	0x00000000
        /*0114*/ 	.short	0x0100
        /*0116*/ 	.byte	0x05
	.zero		1


	//   ....[1]....
        /*0118*/ 	.word	0x000005e0
        /*011c*/ 	.word	0x000000ff
        /*0120*/ 	.word	0x00000050
        /*0124*/ 	.short	0x0100
        /*0126*/ 	.byte	0x05
	.zero		1


	//   ....[2]....
        /*0128*/ 	.word	0x000005f0
        /*012c*/ 	.word	0x000000ff
        /*0130*/ 	.word	0x00000008
        /*0134*/ 	.short	0x0100
        /*0136*/ 	.byte	0x05
	.zero		1


	//   ....[3]....
        /*0138*/ 	.word	0x00000600
        /*013c*/ 	.word	0x000000ff
        /*0140*/ 	.word	0x00000058
        /*0144*/ 	.short	0x0100
        /*0146*/ 	.byte	0x05
	.zero		1


	//   ....[4]....
        /*0148*/ 	.word	0x00000610
        /*014c*/ 	.word	0x000000ff
        /*0150*/ 	.word	0x00000010
        /*0154*/ 	.short	0x0100
        /*0156*/ 	.byte	0x05
	.zero		1


	//   ....[5]....
        /*0158*/ 	.word	0x00000620
        /*015c*/ 	.word	0x000000ff
        /*0160*/ 	.word	0x00000060
        /*0164*/ 	.short	0x0100
        /*0166*/ 	.byte	0x05
	.zero		1


	//   ....[6]....
        /*0168*/ 	.word	0x00000630
        /*016c*/ 	.word	0x000000ff
        /*0170*/ 	.word	0x00000018
        /*0174*/ 	.short	0x0100
        /*0176*/ 	.byte	0x05
	.zero		1


	//   ....[7]....
        /*0178*/ 	.word	0x00000640
        /*017c*/ 	.word	0x000000ff
        /*0180*/ 	.word	0x00000068
        /*0184*/ 	.short	0x0100
        /*0186*/ 	.byte	0x05
	.zero		1


	//   ....[8]....
        /*0188*/ 	.word	0x00000650
        /*018c*/ 	.word	0x000000ff
        /*0190*/ 	.word	0x00000020
        /*0194*/ 	.short	0x0100
        /*0196*/ 	.byte	0x05
	.zero		1


	//   ....[9]....
        /*0198*/ 	.word	0x00000660
        /*019c*/ 	.word	0x000000ff
        /*01a0*/ 	.word	0x00000070
        /*01a4*/ 	.short	0x0100
        /*01a6*/ 	.byte	0x05
	.zero		1


	//   ....[10]....
        /*01a8*/ 	.word	0x00000670
        /*01ac*/ 	.word	0x000000ff
        /*01b0*/ 	.word	0x00000028
        /*01b4*/ 	.short	0x0100
        /*01b6*/ 	.byte	0x05
	.zero		1


	//   ....[11]....
        /*01b8*/ 	.word	0x00000680
        /*01bc*/ 	.word	0x000000ff
        /*01c0*/ 	.word	0x00000078
        /*01c4*/ 	.short	0x0100
        /*01c6*/ 	.byte	0x05
	.zero		1


	//   ....[12]....
        /*01c8*/ 	.word	0x00000690
        /*01cc*/ 	.word	0x000000ff
        /*01d0*/ 	.word	0x00000030
        /*01d4*/ 	.short	0x0100
        /*01d6*/ 	.byte	0x05
	.zero		1


	//   ....[13]....
        /*01d8*/ 	.word	0x000006a0
        /*01dc*/ 	.word	0x000000ff
        /*01e0*/ 	.word	0x00000080
        /*01e4*/ 	.short	0x0100
        /*01e6*/ 	.byte	0x05
	.zero		1


	//   ....[14]....
        /*01e8*/ 	.word	0x000006b0
        /*01ec*/ 	.word	0x000000ff
        /*01f0*/ 	.word	0x00000038
        /*01f4*/ 	.short	0x0100
        /*01f6*/ 	.byte	0x05
	.zero		1


	//   ....[15]....
        /*01f8*/ 	.word	0x000006c0
        /*01fc*/ 	.word	0x000000ff
        /*0200*/ 	.word	0x00000088
        /*0204*/ 	.short	0x0100
        /*0206*/ 	.byte	0x05
	.zero		1


	//   ....[16]....
        /*0208*/ 	.word	0x000006d0
        /*020c*/ 	.word	0x000000ff
        /*0210*/ 	.word	0x00000040
        /*0214*/ 	.short	0x0100
        /*0216*/ 	.byte	0x05
	.zero		1


	//   ....[17]....
        /*0218*/ 	.word	0x000006e0
        /*021c*/ 	.word	0x000000ff
        /*0220*/ 	.word	0x00000090
        /*0224*/ 	.short	0x0100
        /*0226*/ 	.byte	0x05
	.zero		1


	//   ....[18]....
        /*0228*/ 	.word	0x000006f0
        /*022c*/ 	.word	0x000000ff
        /*0230*/ 	.word	0x00000048
        /*0234*/ 	.short	0x0100
        /*0236*/ 	.byte	0x05
	.zero		1


	//   ....[19]....
        /*0238*/ 	.word	0x00000700
        /*023c*/ 	.word	0x000000ff
        /*0240*/ 	.word	0x00000098
        /*0244*/ 	.short	0x0100
        /*0246*/ 	.byte	0x05
	.zero		1


	//   ....[20]....
        /*0248*/ 	.word	0x00000840
        /*024c*/ 	.word	0x000000ff
        /*0250*/ 	.word	0x000000a0
        /*0254*/ 	.short	0x0100
        /*0256*/ 	.byte	0x07
	.zero		1


	//   ....[21]....
        /*0258*/ 	.word	0x00000850
        /*025c*/ 	.word	0x000000ff
        /*0260*/ 	.word	0x000000c0
        /*0264*/ 	.short	0x0100
        /*0266*/ 	.byte	0x07
	.zero		1


	//   ....[22]....
        /*0268*/ 	.word	0x00000860
        /*026c*/ 	.word	0x000000ff
        /*0270*/ 	.word	0x000000a8
        /*0274*/ 	.short	0x0100
        /*0276*/ 	.byte	0x07
	.zero		1


	//   ....[23]....
        /*0278*/ 	.word	0x00000870
        /*027c*/ 	.word	0x000000ff
        /*0280*/ 	.word	0x000000c8
        /*0284*/ 	.short	0x0100
        /*0286*/ 	.byte	0x07
	.zero		1


	//   ....[24]....
        /*0288*/ 	.word	0x00000880
        /*028c*/ 	.word	0x000000ff
        /*0290*/ 	.word	0x000000b0
        /*0294*/ 	.short	0x0100
        /*0296*/ 	.byte	0x07
	.zero		1


	//   ....[25]....
        /*0298*/ 	.word	0x00000890
        /*029c*/ 	.word	0x000000ff
        /*02a0*/ 	.word	0x000000d0
        /*02a4*/ 	.short	0x0100
        /*02a6*/ 	.byte	0x07
	.zero		1


	//   ....[26]....
        /*02a8*/ 	.word	0x000008a0
        /*02ac*/ 	.word	0x000000ff
        /*02b0*/ 	.word	0x000000b8
        /*02b4*/ 	.short	0x0100
        /*02b6*/ 	.byte	0x07
	.zero		1


	//   ....[27]....
        /*02b8*/ 	.word	0x000008b0
        /*02bc*/ 	.word	0x000000ff
        /*02c0*/ 	.word	0x000000d8
        /*02c4*/ 	.short	0x0100
        /*02c6*/ 	.byte	0x07
	.zero		1


	//   ....[28]....
        /*02c8*/ 	.word	0x000009a0
        /*02cc*/ 	.word	0x000000ff
        /*02d0*/ 	.word	0x000000e0
        /*02d4*/ 	.short	0x0100
        /*02d6*/ 	.byte	0x05
	.zero		1


	//   ....[29]....
        /*02d8*/ 	.word	0x000009b0
        /*02dc*/ 	.word	0x000000ff
        /*02e0*/ 	.word	0x000000e8
        /*02e4*/ 	.short	0x0100
        /*02e6*/ 	.byte	0x05
	.zero		1


	//   ....[30]....
        /*02e8*/ 	.word	0x00000af0
        /*02ec*/ 	.word	0x000000ff
        /*02f0*/ 	.word	0x000000f0
        /*02f4*/ 	.short	0x0100
        /*02f6*/ 	.byte	0x05
	.zero		1


	//   ....[31]....
        /*02f8*/ 	.word	0x00000b00
        /*02fc*/ 	.word	0x000000ff
        /*0300*/ 	.word	0x00000100
        /*0304*/ 	.short	0x0100
        /*0306*/ 	.byte	0x05
	.zero		1


	//   ....[32]....
        /*0308*/ 	.word	0x00000b10
        /*030c*/ 	.word	0x000000ff
        /*0310*/ 	.word	0x000000f8
        /*0314*/ 	.short	0x0100
        /*0316*/ 	.byte	0x05
	.zero		1


	//   ....[33]....
        /*0318*/ 	.word	0x00000b20
        /*031c*/ 	.word	0x000000ff
        /*0320*/ 	.word	0x00000108
        /*0324*/ 	.short	0x0100
        /*0326*/ 	.byte	0x05
	.zero		1


	//   ....[34]....
        /*0328*/ 	.word	0x00000c50
        /*032c*/ 	.word	0x000000ff
        /*0330*/ 	.word	0x00000110
        /*0334*/ 	.short	0x0100
        /*0336*/ 	.byte	0x07
	.zero		1


	//   ....[35]....
        /*0338*/ 	.word	0x00000c60
        /*033c*/ 	.word	0x000000ff
        /*0340*/ 	.word	0x00000130
        /*0344*/ 	.short	0x0100
        /*0346*/ 	.byte	0x07
	.zero		1


	//   ....[36]....
        /*0348*/ 	.word	0x00000c70
        /*034c*/ 	.word	0x000000ff
        /*0350*/ 	.word	0x00000118
        /*0354*/ 	.short	0x0100
        /*0356*/ 	.byte	0x07
	.zero		1


	//   ....[37]....
        /*0358*/ 	.word	0x00000c80
        /*035c*/ 	.word	0x000000ff
        /*0360*/ 	.word	0x00000138
        /*0364*/ 	.short	0x0100
        /*0366*/ 	.byte	0x07
	.zero		1


	//   ....[38]....
        /*0368*/ 	.word	0x00000c90
        /*036c*/ 	.word	0x000000ff
        /*0370*/ 	.word	0x00000120
        /*0374*/ 	.short	0x0100
        /*0376*/ 	.byte	0x07
	.zero		1


	//   ....[39]....
        /*0378*/ 	.word	0x00000ca0
        /*037c*/ 	.word	0x000000ff
        /*0380*/ 	.word	0x00000140
        /*0384*/ 	.short	0x0100
        /*0386*/ 	.byte	0x07
	.zero		1


	//   ....[40]....
        /*0388*/ 	.word	0x00000cb0
        /*038c*/ 	.word	0x000000ff
        /*0390*/ 	.word	0x00000128
        /*0394*/ 	.short	0x0100
        /*0396*/ 	.byte	0x07
	.zero		1


	//   ....[41]....
        /*0398*/ 	.word	0x00000cc0
        /*039c*/ 	.word	0x000000ff
        /*03a0*/ 	.word	0x00000148
        /*03a4*/ 	.short	0x0100
        /*03a6*/ 	.byte	0x07
	.zero		1


	//   ....[42]....
        /*03a8*/ 	.word	0x00000db0
        /*03ac*/ 	.word	0x000000ff
        /*03b0*/ 	.word	0x00000150
        /*03b4*/ 	.short	0x0100
        /*03b6*/ 	.byte	0x05
	.zero		1


	//   ....[43]....
        /*03b8*/ 	.word	0x00000dc0
        /*03bc*/ 	.word	0x000000ff
        /*03c0*/ 	.word	0x00000160
        /*03c4*/ 	.short	0x0100
        /*03c6*/ 	.byte	0x05
	.zero		1


	//   ....[44]....
        /*03c8*/ 	.word	0x00000dd0
        /*03cc*/ 	.word	0x000000ff
        /*03d0*/ 	.word	0x00000158
        /*03d4*/ 	.short	0x0100
        /*03d6*/ 	.byte	0x05
	.zero		1


	//   ....[45]....
        /*03d8*/ 	.word	0x00000de0
        /*03dc*/ 	.word	0x000000ff
        /*03e0*/ 	.word	0x00000168
        /*03e4*/ 	.short	0x0100
        /*03e6*/ 	.byte	0x05
	.zero		1


	//   ....[46]....
        /*03e8*/ 	.word	0x000016b0
        /*03ec*/ 	.word	0x00000002
        /*03f0*/ 	.word	0x00000160
        /*03f4*/ 	.short	0x010a
        /*03f6*/ 	.byte	0xff
	.zero		1


	//   ....[47]....
        /*03f8*/ 	.word	0x000016e0
        /*03fc*/ 	.word	0x00000002
        /*0400*/ 	.word	0x00000150
        /*0404*/ 	.short	0x0101
        /*0406*/ 	.byte	0xff
	.zero		1


	//   ....[48]....
        /*0408*/ 	.word	0x000017b0
        /*040c*/ 	.word	0x000000ff
        /*0410*/ 	.word	0x00000050
        /*0414*/ 	.short	0x010a
        /*0416*/ 	.byte	0x08
	.zero		1


	//   ....[49]....
        /*0418*/ 	.word	0x00001850
        /*041c*/ 	.word	0x000000ff
        /*0420*/ 	.word	0x00000050
        /*0424*/ 	.short	0x010a
        /*0426*/ 	.byte	0x21
	.zero		1


	//   ....[50]....
        /*0428*/ 	.word	0x000019a0
        /*042c*/ 	.word	0x000000ff
        /*0430*/ 	.word	0x00000050
        /*0434*/ 	.short	0x010a
        /*0436*/ 	.byte	0x08
	.zero		1


	//   ....[51]....
        /*0438*/ 	.word	0x00001ab0
        /*043c*/ 	.word	0x000000ff
        /*0440*/ 	.word	0x000000e8
        /*0444*/ 	.short	0x0101
        /*0446*/ 	.byte	0x04
	.zero		1


	//   ....[52]....
        /*0448*/ 	.word	0x00001ad0
        /*044c*/ 	.word	0x000000ff
        /*0450*/ 	.word	0x00000050
        /*0454*/ 	.short	0x010a
        /*0456*/ 	.byte	0x08
	.zero		1


	//   ....[53]....
        /*0458*/ 	.word	0x00001b50
        /*045c*/ 	.word	0x000000ff
        /*0460*/ 	.word	0x00000050
        /*0464*/ 	.short	0x010a
        /*0466*/ 	.byte	0x11
	.zero		1


	//   ....[54]....
        /*0468*/ 	.word	0x00001ca0
        /*046c*/ 	.word	0x000000ff
        /*0470*/ 	.word	0x00000050
        /*0474*/ 	.short	0x010a
        /*0476*/ 	.byte	0x08
	.zero		1


	//   ....[55]....
        /*0478*/ 	.word	0x00001de0
        /*047c*/ 	.word	0x00000002
        /*0480*/ 	.word	0x000000f0
        /*0484*/ 	.short	0x010a
        /*0486*/ 	.byte	0xff
	.zero		1


	//   ....[56]....
        /*0488*/ 	.word	0x00001ea0
        /*048c*/ 	.word	0x00000002
        /*0490*/ 	.word	0x00000000
        /*0494*/ 	.short	0x0101
        /*0496*/ 	.byte	0xff
	.zero		1


	//   ....[57]....
        /*0498*/ 	.word	0x00002400
        /*049c*/ 	.word	0x000000ff
        /*04a0*/ 	.word	0x00000000
        /*04a4*/ 	.short	0x010a
        /*04a6*/ 	.byte	0x05
	.zero		1


	//   ....[58]....
        /*04a8*/ 	.word	0x00002490
        /*04ac*/ 	.word	0x000000ff
        /*04b0*/ 	.word	0x00000000
        /*04b4*/ 	.short	0x010a
        /*04b6*/ 	.byte	0x05
	.zero		1


	//   ....[59]....
        /*04b8*/ 	.word	0x00002520
        /*04bc*/ 	.word	0x000000ff
        /*04c0*/ 	.word	0x00000000
        /*04c4*/ 	.short	0x010a
        /*04c6*/ 	.byte	0x05
	.zero		1


	//   ....[60]....
        /*04c8*/ 	.word	0x000025b0
        /*04cc*/ 	.word	0x000000ff
        /*04d0*/ 	.word	0x00000000
        /*04d4*/ 	.short	0x010a
        /*04d6*/ 	.byte	0x05
	.zero		1


	//   ....[61]....
        /*04d8*/ 	.word	0x00002640
        /*04dc*/ 	.word	0x000000ff
        /*04e0*/ 	.word	0x00000000
        /*04e4*/ 	.short	0x010a
        /*04e6*/ 	.byte	0x05
	.zero		1


	//   ....[62]....
        /*04e8*/ 	.word	0x000026d0
        /*04ec*/ 	.word	0x000000ff
        /*04f0*/ 	.word	0x00000000
        /*04f4*/ 	.short	0x010a
        /*04f6*/ 	.byte	0x05
	.zero		1


	//   ....[63]....
        /*04f8*/ 	.word	0x00002760
        /*04fc*/ 	.word	0x000000ff
        /*0500*/ 	.word	0x00000000
        /*0504*/ 	.short	0x010a
        /*0506*/ 	.byte	0x05
	.zero		1


	//   ....[64]....
        /*0508*/ 	.word	0x000027f0
        /*050c*/ 	.word	0x000000ff
        /*0510*/ 	.word	0x00000000
        /*0514*/ 	.short	0x010a
        /*0516*/ 	.byte	0x05
	.zero		1


	//   ....[65]....
        /*0518*/ 	.word	0x00002880
        /*051c*/ 	.word	0x000000ff
        /*0520*/ 	.word	0x00000000
        /*0524*/ 	.short	0x010a
        /*0526*/ 	.byte	0x05
	.zero		1


	//   ....[66]....
        /*0528*/ 	.word	0x00002920
        /*052c*/ 	.word	0x00000000
        /*0530*/ 	.word	0x00000000
        /*0534*/ 	.short	0x010a
        /*0536*/ 	.byte	0xff
	.zero		1


	//   ....[67]....
        /*0538*/ 	.word	0x00002a40
        /*053c*/ 	.word	0x00000000
        /*0540*/ 	.word	0x00000150
        /*0544*/ 	.short	0x010a
        /*0546*/ 	.byte	0xff
	.zero		1


	//   ....[68]....
        /*0548*/ 	.word	0x00002ab0
        /*054c*/ 	.word	0x00000000
        /*0550*/ 	.word	0x00000000
        /*0554*/ 	.short	0x0101
        /*0556*/ 	.byte	0xff
	.zero		1


	//   ....[69]....
        /*0558*/ 	.word	0x00002ad0
        /*055c*/ 	.word	0x000000ff
        /*0560*/ 	.word	0x00000100
        /*0564*/ 	.short	0x010a
        /*0566*/ 	.byte	0x05
	.zero		1


	//   ....[70]....
        /*0568*/ 	.word	0x00002bf0
        /*056c*/ 	.word	0x00000000
        /*0570*/ 	.word	0x000000f0
        /*0574*/ 	.short	0x010a
        /*0576*/ 	.byte	0xff
	.zero		1


	//   ....[71]....
        /*0578*/ 	.word	0x00002cf0
        /*057c*/ 	.word	0x00000000
        /*0580*/ 	.word	0x00000000
        /*0584*/ 	.short	0x0101
        /*0586*/ 	.byte	0xff
	.zero		1


	//   ....[72]....
        /*0588*/ 	.word	0x00002d80
        /*058c*/ 	.word	0x000000ff
        /*0590*/ 	.word	0x00000100
        /*0594*/ 	.short	0x0106
        /*0596*/ 	.byte	0x05
	.zero		1


	//   ....[73]....
        /*0598*/ 	.word	0x00002da0
        /*059c*/ 	.word	0x000000ff
        /*05a0*/ 	.word	0x00000100
        /*05a4*/ 	.short	0x010a
        /*05a6*/ 	.byte	0x05
	.zero		1


	//   ....[74]....
        /*05a8*/ 	.word	0x00002e30
        /*05ac*/ 	.word	0x000000ff
        /*05b0*/ 	.word	0x00000100
        /*05b4*/ 	.short	0x0106
        /*05b6*/ 	.byte	0x04
	.zero		1


	//   ....[75]....
        /*05b8*/ 	.word	0x00002e70
        /*05bc*/ 	.word	0x00000000
        /*05c0*/ 	.word	0x00000100
        /*05c4*/ 	.short	0x010a
        /*05c6*/ 	.byte	0xff
	.zero		1


	//   ....[76]....
        /*05c8*/ 	.word	0x00003370
        /*05cc*/ 	.word	0x00000000
        /*05d0*/ 	.word	0x000000f0
        /*05d4*/ 	.short	0x010a
        /*05d6*/ 	.byte	0xff
	.zero		1


	//   ....[77]....
        /*05d8*/ 	.word	0x00003470
        /*05dc*/ 	.word	0x00000003
        /*05e0*/ 	.word	0x00000000
        /*05e4*/ 	.short	0x0101
        /*05e6*/ 	.byte	0xff
	.zero		1


	//   ....[78]....
        /*05e8*/ 	.word	0x00003480
        /*05ec*/ 	.word	0x000000ff
        /*05f0*/ 	.word	0x00000000
        /*05f4*/ 	.short	0x010a
        /*05f6*/ 	.byte	0x04
	.zero		1


	//   ....[79]....
        /*05f8*/ 	.word	0x00003500
        /*05fc*/ 	.word	0x000000ff
        /*0600*/ 	.word	0x00000130
        /*0604*/ 	.short	0x010a
        /*0606*/ 	.byte	0x08
	.zero		1


	//   ....[80]....
        /*0608*/ 	.word	0x000035e0
        /*060c*/ 	.word	0x000000ff
        /*0610*/ 	.word	0x00000000
        /*0614*/ 	.short	0x010a
        /*0616*/ 	.byte	0x07
	.zero		1


	//   ....[81]....
        /*0618*/ 	.word	0x00003720
        /*061c*/ 	.word	0x000000ff
        /*0620*/ 	.word	0x00000000
        /*0624*/ 	.short	0x010a
        /*0626*/ 	.byte	0x04
	.zero		1


	//   ....[82]....
        /*0628*/ 	.word	0x00003910
        /*062c*/ 	.word	0x000000ff
        /*0630*/ 	.word	0x00000000
        /*0634*/ 	.short	0x010a
        /*0636*/ 	.byte	0x05
	.zero		1


	//   ....[83]....
        /*0638*/ 	.word	0x000039a0
        /*063c*/ 	.word	0x000000ff
        /*0640*/ 	.word	0x00000000
        /*0644*/ 	.short	0x010a
        /*0646*/ 	.byte	0x05
	.zero		1


	//   ....[84]....
        /*0648*/ 	.word	0x00003a30
        /*064c*/ 	.word	0x000000ff
        /*0650*/ 	.word	0x00000000
        /*0654*/ 	.short	0x010a
        /*0656*/ 	.byte	0x05
	.zero		1


	//   ....[85]....
        /*0658*/ 	.word	0x00003ac0
        /*065c*/ 	.word	0x000000ff
        /*0660*/ 	.word	0x00000000
        /*0664*/ 	.short	0x010a
        /*0666*/ 	.byte	0x07
	.zero		1


	//   ....[86]....
        /*0668*/ 	.word	0x00003f40
        /*066c*/ 	.word	0x00000000
        /*0670*/ 	.word	0x000000f0
        /*0674*/ 	.short	0x010a
        /*0676*/ 	.byte	0xff
	.zero		1


	//   ....[87]....
        /*0678*/ 	.word	0x00004000
        /*067c*/ 	.word	0x00000000
        /*0680*/ 	.word	0x00000000
        /*0684*/ 	.short	0x0101
        /*0686*/ 	.byte	0xff
	.zero		1


	//   ....[88]....
        /*0688*/ 	.word	0x00004320
        /*068c*/ 	.word	0x000000ff
        /*0690*/ 	.word	0x000000e8
        /*0694*/ 	.short	0x010a
        /*0696*/ 	.byte	0x07
	.zero		1


	//   ....[89]....
        /*0698*/ 	.word	0x00004510
        /*069c*/ 	.word	0x000000ff
        /*06a0*/ 	.word	0x000000c0
        /*06a4*/ 	.short	0x010a
        /*06a6*/ 	.byte	0x07
	.zero		1


	//   ....[90]....
        /*06a8*/ 	.word	0x00004680
        /*06ac*/ 	.word	0x000000ff
        /*06b0*/ 	.word	0x000000a0
        /*06b4*/ 	.short	0x010b
        /*06b6*/ 	.byte	0x07
	.zero		1


	//   ....[91]....
        /*06b8*/ 	.word	0x00004690
        /*06bc*/ 	.word	0x000000ff
        /*06c0*/ 	.word	0x00000000
        /*06c4*/ 	.short	0x0101
        /*06c6*/ 	.byte	0x08
	.zero		1


	//   ....[92]....
        /*06c8*/ 	.word	0x000046a0
        /*06cc*/ 	.word	0x000000ff
        /*06d0*/ 	.word	0x000000c8
        /*06d4*/ 	.short	0x010a
        /*06d6*/ 	.byte	0x07
	.zero		1


	//   ....[93]....
        /*06d8*/ 	.word	0x000047f0
        /*06dc*/ 	.word	0x000000ff
        /*06e0*/ 	.word	0x000000a8
        /*06e4*/ 	.short	0x010b
        /*06e6*/ 	.byte	0x07
	.zero		1


	//   ....[94]....
        /*06e8*/ 	.word	0x00004800
        /*06ec*/ 	.word	0x000000ff
        /*06f0*/ 	.word	0x00000000
        /*06f4*/ 	.short	0x0101
        /*06f6*/ 	.byte	0x08
	.zero		1


	//   ....[95]....
        /*06f8*/ 	.word	0x00004810
        /*06fc*/ 	.word	0x000000ff
        /*0700*/ 	.word	0x000000d0
        /*0704*/ 	.short	0x010a
        /*0706*/ 	.byte	0x07
	.zero		1


	//   ....[96]....
        /*0708*/ 	.word	0x00004990
        /*070c*/ 	.word	0x000000ff
        /*0710*/ 	.word	0x000000b0
        /*0714*/ 	.short	0x010b
        /*0716*/ 	.byte	0x07
	.zero		1


	//   ....[97]....
        /*0718*/ 	.word	0x000049d0
        /*071c*/ 	.word	0x000000ff
        /*0720*/ 	.word	0x00000000
        /*0724*/ 	.short	0x0101
        /*0726*/ 	.byte	0x08
	.zero		1


	//   ....[98]....
        /*0728*/ 	.word	0x00004a10
        /*072c*/ 	.word	0x000000ff
        /*0730*/ 	.word	0x000000d8
        /*0734*/ 	.short	0x010a
        /*0736*/ 	.byte	0x07
	.zero		1


	//   ....[99]....
        /*0738*/ 	.word	0x00004c50
        /*073c*/ 	.word	0x000000ff
        /*0740*/ 	.word	0x000000b8
        /*0744*/ 	.short	0x010b
        /*0746*/ 	.byte	0x07
	.zero		1


	//   ....[100]....
        /*0748*/ 	.word	0x00004c70
        /*074c*/ 	.word	0x000000ff
        /*0750*/ 	.word	0x00000000
        /*0754*/ 	.short	0x0101
        /*0756*/ 	.byte	0x0d
	.zero		1


	//   ....[101]....
        /*0758*/ 	.word	0x00004ca0
        /*075c*/ 	.word	0x000000ff
        /*0760*/ 	.word	0x000000c0
        /*0764*/ 	.short	0x010a
        /*0766*/ 	.byte	0x07
	.zero		1


	//   ....[102]....
        /*0768*/ 	.word	0x00004cc0
        /*076c*/ 	.word	0x000000ff
        /*0770*/ 	.word	0x000000c8
        /*0774*/ 	.short	0x010a
        /*0776*/ 	.byte	0x07
	.zero		1


	//   ....[103]....
        /*0778*/ 	.word	0x00004ce0
        /*077c*/ 	.word	0x000000ff
        /*0780*/ 	.word	0x000000d0
        /*0784*/ 	.short	0x010a
        /*0786*/ 	.byte	0x07
	.zero		1


	//   ....[104]....
        /*0788*/ 	.word	0x00004d20
        /*078c*/ 	.word	0x00000000
        /*0790*/ 	.word	0x000000d8
        /*0794*/ 	.short	0x010a
        /*0796*/ 	.byte	0xff
	.zero		1


	//   ....[105]....
        /*0798*/ 	.word	0x00005060
        /*079c*/ 	.word	0x00000000
        /*07a0*/ 	.word	0x000000f0
        /*07a4*/ 	.short	0x010a
        /*07a6*/ 	.byte	0xff
	.zero		1


	//   ....[106]....
        /*07a8*/ 	.word	0x00005170
        /*07ac*/ 	.word	0x00000000
        /*07b0*/ 	.word	0x00000000
        /*07b4*/ 	.short	0x0101
        /*07b6*/ 	.byte	0xff
	.zero		1


	//   ....[107]....
        /*07b8*/ 	.word	0x00005b90
        /*07bc*/ 	.word	0x00000002
        /*07c0*/ 	.word	0x000000a0
        /*07c4*/ 	.short	0x010a
        /*07c6*/ 	.byte	0xff
	.zero		1


	//   ....[108]....
        /*07c8*/ 	.word	0x00005bd0
        /*07cc*/ 	.word	0x00000071
        /*07d0*/ 	.word	0x00000110
        /*07d4*/ 	.short	0x010a
        /*07d6*/ 	.byte	0xff
	.zero		1


	//   ....[109]....
        /*07d8*/ 	.word	0x00005d10
        /*07dc*/ 	.word	0x00000002
        /*07e0*/ 	.word	0x000000a0
        /*07e4*/ 	.short	0x010a
        /*07e6*/ 	.byte	0xff
	.zero		1


	//   ....[110]....
        /*07e8*/ 	.word	0x00005e30
        /*07ec*/ 	.word	0x00000000
        /*07f0*/ 	.word	0x00000000
        /*07f4*/ 	.short	0x0101
        /*07f6*/ 	.byte	0xff
	.zero		1


	//   ....[111]....
        /*07f8*/ 	.word	0x00005eb0
        /*07fc*/ 	.word	0x00000071
        /*0800*/ 	.word	0x00000110
        /*0804*/ 	.short	0x010a
        /*0806*/ 	.byte	0xff
	.zero		1


	//   ....[112]....
        /*0808*/ 	.word	0x00006a00
        /*080c*/ 	.word	0x00000000
        /*0810*/ 	.word	0x000000a0
        /*0814*/ 	.short	0x010a
        /*0816*/ 	.byte	0xff
	.zero		1


	//   ....[113]....
        /*0818*/ 	.word	0x00006ac0
        /*081c*/ 	.word	0x00000000
        /*0820*/ 	.word	0x000000a0
        /*0824*/ 	.short	0x010a
        /*0826*/ 	.byte	0xff
	.zero		1


	//   ....[114]....
        /*0828*/ 	.word	0x00006bf0
        /*082c*/ 	.word	0x00000000
        /*0830*/ 	.word	0x00000000
        /*0834*/ 	.short	0x0101
        /*0836*/ 	.byte	0xff
	.zero		1


	//   ....[115]....
        /*0838*/ 	.word	0x00007760
        /*083c*/ 	.word	0x00000000
        /*0840*/ 	.word	0x000000a0
        /*0844*/ 	.short	0x010a
        /*0846*/ 	.byte	0xff
	.zero		1


	//   ....[116]....
        /*0848*/ 	.word	0x00007820
        /*084c*/ 	.word	0x00000000
        /*0850*/ 	.word	0x000000a0
        /*0854*/ 	.short	0x010a
        /*0856*/ 	.byte	0xff
	.zero		1


	//   ....[117]....
        /*0858*/ 	.word	0x00007950
        /*085c*/ 	.word	0x00000000
        /*0860*/ 	.word	0x00000000
        /*0864*/ 	.short	0x0101
        /*0866*/ 	.byte	0xff
	.zero		1


	//   ....[118]....
        /*0868*/ 	.word	0x000084f0
        /*086c*/ 	.word	0x00000000
        /*0870*/ 	.word	0x000000a0
        /*0874*/ 	.short	0x010a
        /*0876*/ 	.byte	0xff
	.zero		1


	//   ....[119]....
        /*0878*/ 	.word	0x000085b0
        /*087c*/ 	.word	0x00000000
        /*0880*/ 	.word	0x000000a0
        /*0884*/ 	.short	0x010a
        /*0886*/ 	.byte	0xff
	.zero		1


	//   ....[120]....
        /*0888*/ 	.word	0x000086e0
        /*088c*/ 	.word	0x00000000
        /*0890*/ 	.word	0x00000000
        /*0894*/ 	.short	0x0101
        /*0896*/ 	.byte	0xff
	.zero		1


	//   ....[121]....
        /*0898*/ 	.word	0x00008b20
        /*089c*/ 	.word	0x000000ff
        /*08a0*/ 	.word	0x00000000
        /*08a4*/ 	.short	0x0101
        /*08a6*/ 	.byte	0x05
	.zero		1


	//   ....[122]....
        /*08a8*/ 	.word	0x00009360
        /*08ac*/ 	.word	0x00000002
        /*08b0*/ 	.word	0x00000160
        /*08b4*/ 	.short	0x010a
        /*08b6*/ 	.byte	0xff
	.zero		1


	//   ....[123]....
        /*08b8*/ 	.word	0x000093c0
        /*08bc*/ 	.word	0x00000002
        /*08c0*/ 	.word	0x00000050
        /*08c4*/ 	.short	0x010a
        /*08c6*/ 	.byte	0xff
	.zero		1


	//   ....[124]....
        /*08c8*/ 	.word	0x00009420
        /*08cc*/ 	.word	0x00000002
        /*08d0*/ 	.word	0x00000050
        /*08d4*/ 	.short	0x010a
        /*08d6*/ 	.byte	0xff
	.zero		1


	//   ....[125]....
        /*08d8*/ 	.word	0x00009470
        /*08dc*/ 	.word	0x00000002
        /*08e0*/ 	.word	0x000000f0
        /*08e4*/ 	.short	0x010a
        /*08e6*/ 	.byte	0xff
	.zero		1


	//   ....[126]....
        /*08e8*/ 	.word	0x000094d0
        /*08ec*/ 	.word	0x00000000
        /*08f0*/ 	.word	0x00000000
        /*08f4*/ 	.short	0x010a
        /*08f6*/ 	.byte	0xff
	.zero		1


	//   ....[127]....
        /*08f8*/ 	.word	0x00009530
        /*08fc*/ 	.word	0x00000000
        /*0900*/ 	.word	0x00000000
        /*0904*/ 	.short	0x010a
        /*0906*/ 	.byte	0xff
	.zero		1


	//   ....[128]....
        /*0908*/ 	.word	0x00009590
        /*090c*/ 	.word	0x00000000
        /*0910*/ 	.word	0x00000000
        /*0914*/ 	.short	0x010a
        /*0916*/ 	.byte	0xff
	.zero		1


	//   ....[129]....
        /*0918*/ 	.word	0x000095f0
        /*091c*/ 	.word	0x00000000
        /*0920*/ 	.word	0x00000000
        /*0924*/ 	.short	0x010a
        /*0926*/ 	.byte	0xff
	.zero		1


	//   ....[130]....
        /*0928*/ 	.word	0x00009650
        /*092c*/ 	.word	0x00000000
        /*0930*/ 	.word	0x00000000
        /*0934*/ 	.short	0x010a
        /*0936*/ 	.byte	0xff
	.zero		1


	//   ....[131]....
        /*0938*/ 	.word	0x000096b0
        /*093c*/ 	.word	0x00000000
        /*0940*/ 	.word	0x00000000
        /*0944*/ 	.short	0x010a
        /*0946*/ 	.byte	0xff
	.zero		1


	//   ....[132]....
        /*0948*/ 	.word	0x00009710
        /*094c*/ 	.word	0x00000000
        /*0950*/ 	.word	0x00000000
        /*0954*/ 	.short	0x010a
        /*0956*/ 	.byte	0xff
	.zero		1


	//   ....[133]....
        /*0958*/ 	.word	0x00009770
        /*095c*/ 	.word	0x00000000
        /*0960*/ 	.word	0x00000000
        /*0964*/ 	.short	0x010a
        /*0966*/ 	.byte	0xff
	.zero		1


	//   ....[134]....
        /*0968*/ 	.word	0x000097d0
        /*096c*/ 	.word	0x00000000
        /*0970*/ 	.word	0x00000000
        /*0974*/ 	.short	0x010a
        /*0976*/ 	.byte	0xff
	.zero		1


	//   ....[135]....
        /*0978*/ 	.word	0x00009820
        /*097c*/ 	.word	0x00000000
        /*0980*/ 	.word	0x00000150
        /*0984*/ 	.short	0x010a
        /*0986*/ 	.byte	0xff
	.zero		1


	//   ....[136]....
        /*0988*/ 	.word	0x00009880
        /*098c*/ 	.word	0x00000000
        /*0990*/ 	.word	0x00000100
        /*0994*/ 	.short	0x010a
        /*0996*/ 	.byte	0xff
	.zero		1


	//   ....[137]....
        /*0998*/ 	.word	0x000098d0
        /*099c*/ 	.word	0x00000000
        /*09a0*/ 	.word	0x000000f0
        /*09a4*/ 	.short	0x010a
        /*09a6*/ 	.byte	0xff
	.zero		1


	//   ....[138]....
        /*09a8*/ 	.word	0x00009930
        /*09ac*/ 	.word	0x00000000
        /*09b0*/ 	.word	0x00000100
        /*09b4*/ 	.short	0x010a
        /*09b6*/ 	.byte	0xff
	.zero		1


	//   ....[139]....
        /*09b8*/ 	.word	0x00009980
        /*09bc*/ 	.word	0x00000000
        /*09c0*/ 	.word	0x000000f0
        /*09c4*/ 	.short	0x010a
        /*09c6*/ 	.byte	0xff
	.zero		1


	//   ....[140]....
        /*09c8*/ 	.word	0x000099e0
        /*09cc*/ 	.word	0x00000002
        /*09d0*/ 	.word	0x00000130
        /*09d4*/ 	.short	0x010a
        /*09d6*/ 	.byte	0xff
	.zero		1


	//   ....[141]....
        /*09d8*/ 	.word	0x00009a40
        /*09dc*/ 	.word	0x00000000
        /*09e0*/ 	.word	0x00000000
        /*09e4*/ 	.short	0x010a
        /*09e6*/ 	.byte	0xff
	.zero		1


	//   ....[142]....
        /*09e8*/ 	.word	0x00009aa0
        /*09ec*/ 	.word	0x00000000
        /*09f0*/ 	.word	0x00000000
        /*09f4*/ 	.short	0x010a
        /*09f6*/ 	.byte	0xff
	.zero		1


	//   ....[143]....
        /*09f8*/ 	.word	0x00009b00
        /*09fc*/ 	.word	0x00000000
        /*0a00*/ 	.word	0x00000000
        /*0a04*/ 	.short	0x010a
        /*0a06*/ 	.byte	0xff
	.zero		1


	//   ....[144]....
        /*0a08*/ 	.word	0x00009b60
        /*0a0c*/ 	.word	0x00000000
        /*0a10*/ 	.word	0x00000000
        /*0a14*/ 	.short	0x010a
        /*0a16*/ 	.byte	0xff
	.zero		1


	//   ....[145]....
        /*0a18*/ 	.word	0x00009bc0
        /*0a1c*/ 	.word	0x00000000
        /*0a20*/ 	.word	0x00000000
        /*0a24*/ 	.short	0x010a
        /*0a26*/ 	.byte	0xff
	.zero		1


	//   ....[146]....
        /*0a28*/ 	.word	0x00009c10
        /*0a2c*/ 	.word	0x00000000
        /*0a30*/ 	.word	0x000000f0
        /*0a34*/ 	.short	0x010a
        /*0a36*/ 	.byte	0xff
	.zero		1


	//   ....[147]....
        /*0a38*/ 	.word	0x00009c70
        /*0a3c*/ 	.word	0x00000000
        /*0a40*/ 	.word	0x000000e8
        /*0a44*/ 	.short	0x010a
        /*0a46*/ 	.byte	0xff
	.zero		1


	//   ....[148]....
        /*0a48*/ 	.word	0x00009cd0
        /*0a4c*/ 	.word	0x00000000
        /*0a50*/ 	.word	0x000000c0
        /*0a54*/ 	.short	0x010a
        /*0a56*/ 	.byte	0xff
	.zero		1


	//   ....[149]....
        /*0a58*/ 	.word	0x00009d30
        /*0a5c*/ 	.word	0x00000000
        /*0a60*/ 	.word	0x000000c8
        /*0a64*/ 	.short	0x010a
        /*0a66*/ 	.byte	0xff
	.zero		1


	//   ....[150]....
        /*0a68*/ 	.word	0x00009d90
        /*0a6c*/ 	.word	0x00000000
        /*0a70*/ 	.word	0x000000d0
        /*0a74*/ 	.short	0x010a
        /*0a76*/ 	.byte	0xff
	.zero		1


	//   ....[151]....
        /*0a78*/ 	.word	0x00009df0
        /*0a7c*/ 	.word	0x00000000
        /*0a80*/ 	.word	0x000000d8
        /*0a84*/ 	.short	0x010a
        /*0a86*/ 	.byte	0xff
	.zero		1


	//   ....[152]....
        /*0a88*/ 	.word	0x00009e50
        /*0a8c*/ 	.word	0x00000000
        /*0a90*/ 	.word	0x000000c0
        /*0a94*/ 	.short	0x010a
        /*0a96*/ 	.byte	0xff
	.zero		1


	//   ....[153]....
        /*0a98*/ 	.word	0x00009eb0
        /*0a9c*/ 	.word	0x00000000
        /*0aa0*/ 	.word	0x000000c8
        /*0aa4*/ 	.short	0x010a
        /*0aa6*/ 	.byte	0xff
	.zero		1


	//   ....[154]....
        /*0aa8*/ 	.word	0x00009f10
        /*0aac*/ 	.word	0x00000000
        /*0ab0*/ 	.word	0x000000d0
        /*0ab4*/ 	.short	0x010a
        /*0ab6*/ 	.byte	0xff
	.zero		1


	//   ....[155]....
        /*0ab8*/ 	.word	0x00009f60
        /*0abc*/ 	.word	0x00000000
        /*0ac0*/ 	.word	0x000000f0
        /*0ac4*/ 	.short	0x010a
        /*0ac6*/ 	.byte	0xff
	.zero		1


	//   ....[156]....
        /*0ac8*/ 	.word	0x00009fb0
        /*0acc*/ 	.word	0x00000002
        /*0ad0*/ 	.word	0x000000a0
        /*0ad4*/ 	.short	0x010a
        /*0ad6*/ 	.byte	0xff
	.zero		1


	//   ....[157]....
        /*0ad8*/ 	.word	0x0000a000
        /*0adc*/ 	.word	0x00000071
        /*0ae0*/ 	.word	0x00000110
        /*0ae4*/ 	.short	0x010a
        /*0ae6*/ 	.byte	0xff
	.zero		1


	//   ....[158]....
        /*0ae8*/ 	.word	0x0000a050
        /*0aec*/ 	.word	0x00000000
        /*0af0*/ 	.word	0x000000a0
        /*0af4*/ 	.short	0x010a
        /*0af6*/ 	.byte	0xff
	.zero		1


	//   ....[159]....
        /*0af8*/ 	.word	0x0000a0a0
        /*0afc*/ 	.word	0x00000000
        /*0b00*/ 	.word	0x000000a0
        /*0b04*/ 	.short	0x010a
        /*0b06*/ 	.byte	0xff
	.zero		1


	//   ....[160]....
        /*0b08*/ 	.word	0x0000a0f0
        /*0b0c*/ 	.word	0x00000000
        /*0b10*/ 	.word	0x000000a0
        /*0b14*/ 	.short	0x010a
        /*0b16*/ 	.byte	0xff
	.zero		1


	//----- nvinfo : EIATTR_NUM_MBARRIERS
	.align		4
.L_48:
        /*0b18*/ 	.byte	0x03, 0x38
        /*0b1a*/ 	.short	0x002e


	//----- nvinfo : EIATTR_EXIT_INSTR_OFFSETS
	.align		4
        /*0b1c*/ 	.byte	0x04, 0x1c
        /*0b1e*/ 	.short	(.L_50 - .L_49)


	//   ....[0]....
.L_49:
        /*0b20*/ 	.word	0x00002950


	//   ....[1]....
        /*0b24*/ 	.word	0x00002e40


	//   ....[2]....
        /*0b28*/ 	.word	0x00002ea0


	//   ....[3]....
        /*0b2c*/ 	.word	0x00003d20


	//   ....[4]....
        /*0b30*/ 	.word	0x00004d50


	//   ....[5]....
        /*0b34*/ 	.word	0x00004d90


	//   ....[6]....
        /*0b38*/ 	.word	0x00009350


	//----- nvinfo : EIATTR_MAX_THREADS
	.align		4
.L_50:
        /*0b3c*/ 	.byte	0x04, 0x05
        /*0b3e*/ 	.short	(.L_52 - .L_51)
.L_51:
        /*0b40*/ 	.word	0x00000100
        /*0b44*/ 	.word	0x00000001
        /*0b48*/ 	.word	0x00000001


	//----- nvinfo : EIATTR_CRS_STACK_SIZE
	.align		4
.L_52:
        /*0b4c*/ 	.byte	0x04, 0x1e
        /*0b4e*/ 	.short	(.L_54 - .L_53)
.L_53:
        /*0b50*/ 	.word	0x00000000


	//----- nvinfo : EIATTR_CBANK_PARAM_SIZE
	.align		4
.L_54:
        /*0b54*/ 	.byte	0x03, 0x19
        /*0b56*/ 	.short	0x0800


	//----- nvinfo : EIATTR_PARAM_CBANK
	.align		4
        /*0b58*/ 	.byte	0x04, 0x0a
        /*0b5a*/ 	.short	(.L_56 - .L_55)
	.align		4
.L_55:
        /*0b5c*/ 	.word	index@(.nv.constant0._ZN7cutlass13device_kernelINS_4gemm6kernel13GemmUniversalIN4cute5tupleIJiiiiEEENS1_10collective13CollectiveMmaINS1_35MainloopSm100TmaUmmaWarpSpecializedILi10ELi2ELi4ENS5_IJNS4_1CILi1EEESB_SB_EEEEENS5_IJNSA_ILi64EEENSA_ILi256EEESE_EEENS_12float_e4m3_tENS5_IJlSB_lEEESH_SI_NS4_8TiledMMAINS4_8MMA_AtomIJNS4_10MMA_TraitsINS4_19SM100_MMA_F8F6F4_SSEJSH_SH_fSE_SF_NS4_17integral_constantINS4_4UMMA5MajorELSP_0EEESQ_NSN_INSO_7ScaleInELSR_0EEESS_EEEEEENS4_6LayoutISC_NS5_IJNSA_ILi0EEESW_SW_EEEEENS5_IJNS4_10UnderscoreESZ_SZ_EEEEENS4_13SM90_TMA_LOADENS4_14ComposedLayoutINS4_7SwizzleILi2ELi4ELi3EEENS4_18smem_ptr_flag_bitsILi8EEENSV_INS5_IJNSA_ILi8EEESE_EEENS5_IJSE_SB_EEEEEEEvNS4_8identityES12_S1C_vS1D_EENS_8epilogue10collective18CollectiveEpilogueINS1F_23Sm100TmaWarpSpecializedILi4ELi2ELi32ELb0ELb0EEEJSG_NS5_IJNSV_ISE_SB_EES1K_EEESH_SI_SH_SI_NS1F_6fusion15FusionCallbacksIS1J_NS1M_17LinearCombinationISH_fSH_fLNS_15FloatRoundStyleE2EEESG_S1L_JEEENS4_5SM1004TMEM4LOAD26SM100_TMEM_LOAD_16dp32b32xES12_S1C_NS4_39AutoVectorizingCopyWithAssumedAlignmentILi128EEENS4_14SM90_TMA_STOREES1C_S1X_S1X_EEEvvEEEEvNT_6ParamsE)
        /*0b60*/ 	.short	0x0380
        /*0b62*/ 	.short	0x0800


	//----- nvinfo : EIATTR_SW_WAR
	.align		4
.L_56:
        /*0b64*/ 	.byte	0x04, 0x36
        /*0b66*/ 	.short	(.L_58 - .L_57)
.L_57:
        /*0b68*/ 	.word	0x00000008
.L_58:


//--------------------- .nv.callgraph             --------------------------
	.section	.nv.callgraph,"",@"SHT_CUDA_CALLGRAPH"
	.align	4
	.sectionentsize	8
	.align		4
        /*0000*/ 	.word	0x00000000
	.align		4
        /*0004*/ 	.word	0xffffffff
	.align		4
        /*0008*/ 	.word	index@(_ZN7cutlass13device_kernelINS_4gemm6kernel13GemmUniversalIN4cute5tupleIJiiiiEEENS1_10collective13CollectiveMmaINS1_35MainloopSm100TmaUmmaWarpSpecializedILi10ELi2ELi4ENS5_IJNS4_1CILi1EEESB_SB_EEEEENS5_IJNSA_ILi64EEENSA_ILi256EEESE_EEENS_12float_e4m3_tENS5_IJlSB_lEEESH_SI_NS4_8TiledMMAINS4_8MMA_AtomIJNS4_10MMA_TraitsINS4_19SM100_MMA_F8F6F4_SSEJSH_SH_fSE_SF_NS4_17integral_constantINS4_4UMMA5MajorELSP_0EEESQ_NSN_INSO_7ScaleInELSR_0EEESS_EEEEEENS4_6LayoutISC_NS5_IJNSA_ILi0EEESW_SW_EEEEENS5_IJNS4_10UnderscoreESZ_SZ_EEEEENS4_13SM90_TMA_LOADENS4_14ComposedLayoutINS4_7SwizzleILi2ELi4ELi3EEENS4_18smem_ptr_flag_bitsILi8EEENSV_INS5_IJNSA_ILi8EEESE_EEENS5_IJSE_SB_EEEEEEEvNS4_8identityES12_S1C_vS1D_EENS_8epilogue10collective18CollectiveEpilogueINS1F_23Sm100TmaWarpSpecializedILi4ELi2ELi32ELb0ELb0EEEJSG_NS5_IJNSV_ISE_SB_EES1K_EEESH_SI_SH_SI_NS1F_6fusion15FusionCallbacksIS1J_NS1M_17LinearCombinationISH_fSH_fLNS_15FloatRoundStyleE2EEESG_S1L_JEEENS4_5SM1004TMEM4LOAD26SM100_TMEM_LOAD_16dp32b32xES12_S1C_NS4_39AutoVectorizingCopyWithAssumedAlignmentILi128EEENS4_14SM90_TMA_STOREES1C_S1X_S1X_EEEvvEEEEvNT_6ParamsE)
	.align		4
        /*000c*/ 	.word	index@(__assertfail)
	.align		4
        /*0010*/ 	.word	0x00000000
	.align		4
        /*0014*/ 	.word	0xfffffffe
	.align		4
        /*0018*/ 	.word	0x00000000
	.align		4
        /*001c*/ 	.word	0xfffffffd
	.align		4
        /*0020*/ 	.word	0x00000000
	.align		4
        /*0024*/ 	.word	0xfffffffc


//--------------------- .nv.constant4             --------------------------
	.section	.nv.constant4,"a",@progbits
	.align	8
	.align		8
.nv.constant4:
        /*0000*/ 	.dword	__assertfail
	.align		8
        /*0008*/ 	.dword	__unnamed_1
	.align		8
        /*0010*/ 	.dword	__unnamed_2
	.align		8
        /*0018*/ 	.dword	__unnamed_3
	.align		8
        /*0020*/ 	.dword	_ZN40_INTERNAL_adf91bc8_4_k_cu_a70aa9f6_269334cuda3std3__45__cpo5beginE
	.align		8
        /*0028*/ 	.dword	_ZN40_INTERNAL_adf91bc8_4_k_cu_a70aa9f6_269334cuda3std3__45__cpo3endE
	.align		8
        /*0030*/ 	.dword	_ZN40_INTERNAL_adf91bc8_4_k_cu_a70aa9f6_269334cuda3std3__45__cpo6cbeginE
	.align		8
        /*0038*/ 	.dword	_ZN40_INTERNAL_adf91bc8_4_k_cu_a70aa9f6_269334cuda3std3__45__cpo4cendE
	.align		8
        /*0040*/ 	.dword	_ZN40_INTERNAL_adf91bc8_4_k_cu_a70aa9f6_269334cuda3std3__442_GLOBAL__N__adf91bc8_4_k_cu_a70aa9f6_269336ignoreE
	.align		8
        /*0048*/ 	.dword	_ZN40_INTERNAL_adf91bc8_4_k_cu_a70aa9f6_269334cuda3std3__419piecewise_constructE
	.align		8
        /*0050*/ 	.dword	_ZN40_INTERNAL_adf91bc8_4_k_cu_a70aa9f6_269334cuda3std3__48in_placeE
	.align		8
        /*0058*/ 	.dword	_ZN40_INTERNAL_adf91bc8_4_k_cu_a70aa9f6_269334cuda3std6ranges3__45__cpo4swapE
	.align		8
        /*0060*/ 	.dword	_ZN40_INTERNAL_adf91bc8_4_k_cu_a70aa9f6_269334cuda3std6ranges3__45__cpo9iter_moveE
	.align		8
        /*0068*/ 	.dword	_ZN40_INTERNAL_adf91bc8_4_k_cu_a70aa9f6_269334cute7productE
	.align		8
        /*0070*/ 	.dword	_ZN40_INTERNAL_adf91bc8_4_k_cu_a70aa9f6_269334cute1_E
	.align		8
        /*0078*/ 	.dword	$str$25
	.align		8
        /*0080*/ 	.dword	$str$26
	.align		8
        /*0088*/ 	.dword	$str$27
	.align		8
        /*0090*/ 	.dword	$str$28


//--------------------- .text._ZN7cutlass13device_kernelINS_4gemm6kernel13GemmUniversalIN4cute5tupleIJiiiiEEENS1_10collective13CollectiveMmaINS1_35MainloopSm100TmaUmmaWarpSpecializedILi10ELi2ELi4ENS5_IJNS4_1CILi1EEESB_SB_EEEEENS5_IJNSA_ILi64EEENSA_ILi256EEESE_EEENS_12float_e4m3_tENS5_IJlSB_lEEESH_SI_NS4_8TiledMMAINS4_8MMA_AtomIJNS4_10MMA_TraitsINS4_19SM100_MMA_F8F6F4_SSEJSH_SH_fSE_SF_NS4_17integral_constantINS4_4UMMA5MajorELSP_0EEESQ_NSN_INSO_7ScaleInELSR_0EEESS_EEEEEENS4_6LayoutISC_NS5_IJNSA_ILi0EEESW_SW_EEEEENS5_IJNS4_10UnderscoreESZ_SZ_EEEEENS4_13SM90_TMA_LOADENS4_14ComposedLayoutINS4_7SwizzleILi2ELi4ELi3EEENS4_18smem_ptr_flag_bitsILi8EEENSV_INS5_IJNSA_ILi8EEESE_EEENS5_IJSE_SB_EEEEEEEvNS4_8identityES12_S1C_vS1D_EENS_8epilogue10collective18CollectiveEpilogueINS1F_23Sm100TmaWarpSpecializedILi4ELi2ELi32ELb0ELb0EEEJSG_NS5_IJNSV_ISE_SB_EES1K_EEESH_SI_SH_SI_NS1F_6fusion15FusionCallbacksIS1J_NS1M_17LinearCombinationISH_fSH_fLNS_15FloatRoundStyleE2EEESG_S1L_JEEENS4_5SM1004TMEM4LOAD26SM100_TMEM_LOAD_16dp32b32xES12_S1C_NS4_39AutoVectorizingCopyWithAssumedAlignmentILi128EEENS4_14SM90_TMA_STOREES1C_S1X_S1X_EEEvvEEEEvNT_6ParamsE --------------------------
	.section	.text._ZN7cutlass13device_kernelINS_4gemm6kernel13GemmUniversalIN4cute5tupleIJiiiiEEENS1_10collective13CollectiveMmaINS1_35MainloopSm100TmaUmmaWarpSpecializedILi10ELi2ELi4ENS5_IJNS4_1CILi1EEESB_SB_EEEEENS5_IJNSA_ILi64EEENSA_ILi256EEESE_EEENS_12float_e4m3_tENS5_IJlSB_lEEESH_SI_NS4_8TiledMMAINS4_8MMA_AtomIJNS4_10MMA_TraitsINS4_19SM100_MMA_F8F6F4_SSEJSH_SH_fSE_SF_NS4_17integral_constantINS4_4UMMA5MajorELSP_0EEESQ_NSN_INSO_7ScaleInELSR_0EEESS_EEEEEENS4_6LayoutISC_NS5_IJNSA_ILi0EEESW_SW_EEEEENS5_IJNS4_10UnderscoreESZ_SZ_EEEEENS4_13SM90_TMA_LOADENS4_14ComposedLayoutINS4_7SwizzleILi2ELi4ELi3EEENS4_18smem_ptr_flag_bitsILi8EEENSV_INS5_IJNSA_ILi8EEESE_EEENS5_IJSE_SB_EEEEEEEvNS4_8identityES12_S1C_vS1D_EENS_8epilogue10collective18CollectiveEpilogueINS1F_23Sm100TmaWarpSpecializedILi4ELi2ELi32ELb0ELb0EEEJSG_NS5_IJNSV_ISE_SB_EES1K_EEESH_SI_SH_SI_NS1F_6fusion15FusionCallbacksIS1J_NS1M_17LinearCombinationISH_fSH_fLNS_15FloatRoundStyleE2EEESG_S1L_JEEENS4_5SM1004TMEM4LOAD26SM100_TMEM_LOAD_16dp32b32xES12_S1C_NS4_39AutoVectorizingCopyWithAssumedAlignmentILi128EEENS4_14SM90_TMA_STOREES1C_S1X_S1X_EEEvvEEEEvNT_6ParamsE,"ax",@progbits
	.align	128
.text._ZN7cutlass13device_kernelINS_4gemm6kernel13GemmUniversalIN4cute5tupleIJiiiiEEENS1_10collective13CollectiveMmaINS1_35MainloopSm100TmaUmmaWarpSpecializedILi10ELi2ELi4ENS5_IJNS4_1CILi1EEESB_SB_EEEEENS5_IJNSA_ILi64EEENSA_ILi256EEESE_EEENS_12float_e4m3_tENS5_IJlSB_lEEESH_SI_NS4_8TiledMMAINS4_8MMA_AtomIJNS4_10MMA_TraitsINS4_19SM100_MMA_F8F6F4_SSEJSH_SH_fSE_SF_NS4_17integral_constantINS4_4UMMA5MajorELSP_0EEESQ_NSN_INSO_7ScaleInELSR_0EEESS_EEEEEENS4_6LayoutISC_NS5_IJNSA_ILi0EEESW_SW_EEEEENS5_IJNS4_10UnderscoreESZ_SZ_EEEEENS4_13SM90_TMA_LOADENS4_14ComposedLayoutINS4_7SwizzleILi2ELi4ELi3EEENS4_18smem_ptr_flag_bitsILi8EEENSV_INS5_IJNSA_ILi8EEESE_EEENS5_IJSE_SB_EEEEEEEvNS4_8identityES12_S1C_vS1D_EENS_8epilogue10collective18CollectiveEpilogueINS1F_23Sm100TmaWarpSpecializedILi4ELi2ELi32ELb0ELb0EEEJSG_NS5_IJNSV_ISE_SB_EES1K_EEESH_SI_SH_SI_NS1F_6fusion15FusionCallbacksIS1J_NS1M_17LinearCombinationISH_fSH_fLNS_15FloatRoundStyleE2EEESG_S1L_JEEENS4_5SM1004TMEM4LOAD26SM100_TMEM_LOAD_16dp32b32xES12_S1C_NS4_39AutoVectorizingCopyWithAssumedAlignmentILi128EEENS4_14SM90_TMA_STOREES1C_S1X_S1X_EEEvvEEEEvNT_6ParamsE:
        .type           _ZN7cutlass13device_kernelINS_4gemm6kernel13GemmUniversalIN4cute5tupleIJiiiiEEENS1_10collective13CollectiveMmaINS1_35MainloopSm100TmaUmmaWarpSpecializedILi10ELi2ELi4ENS5_IJNS4_1CILi1EEESB_SB_EEEEENS5_IJNSA_ILi64EEENSA_ILi256EEESE_EEENS_12float_e4m3_tENS5_IJlSB_lEEESH_SI_NS4_8TiledMMAINS4_8MMA_AtomIJNS4_10MMA_TraitsINS4_19SM100_MMA_F8F6F4_SSEJSH_SH_fSE_SF_NS4_17integral_constantINS4_4UMMA5MajorELSP_0EEESQ_NSN_INSO_7ScaleInELSR_0EEESS_EEEEEENS4_6LayoutISC_NS5_IJNSA_ILi0EEESW_SW_EEEEENS5_IJNS4_10UnderscoreESZ_SZ_EEEEENS4_13SM90_TMA_LOADENS4_14ComposedLayoutINS4_7SwizzleILi2ELi4ELi3EEENS4_18smem_ptr_flag_bitsILi8EEENSV_INS5_IJNSA_ILi8EEESE_EEENS5_IJSE_SB_EEEEEEEvNS4_8identityES12_S1C_vS1D_EENS_8epilogue10collective18CollectiveEpilogueINS1F_23Sm100TmaWarpSpecializedILi4ELi2ELi32ELb0ELb0EEEJSG_NS5_IJNSV_ISE_SB_EES1K_EEESH_SI_SH_SI_NS1F_6fusion15FusionCallbacksIS1J_NS1M_17LinearCombinationISH_fSH_fLNS_15FloatRoundStyleE2EEESG_S1L_JEEENS4_5SM1004TMEM4LOAD26SM100_TMEM_LOAD_16dp32b32xES12_S1C_NS4_39AutoVectorizingCopyWithAssumedAlignmentILi128EEENS4_14SM90_TMA_STOREES1C_S1X_S1X_EEEvvEEEEvNT_6ParamsE,@function
        .size           _ZN7cutlass13device_kernelINS_4gemm6kernel13GemmUniversalIN4cute5tupleIJiiiiEEENS1_10collective13CollectiveMmaINS1_35MainloopSm100TmaUmmaWarpSpecializedILi10ELi2ELi4ENS5_IJNS4_1CILi1EEESB_SB_EEEEENS5_IJNSA_ILi64EEENSA_ILi256EEESE_EEENS_12float_e4m3_tENS5_IJlSB_lEEESH_SI_NS4_8TiledMMAINS4_8MMA_AtomIJNS4_10MMA_TraitsINS4_19SM100_MMA_F8F6F4_SSEJSH_SH_fSE_SF_NS4_17integral_constantINS4_4UMMA5MajorELSP_0EEESQ_NSN_INSO_7ScaleInELSR_0EEESS_EEEEEENS4_6LayoutISC_NS5_IJNSA_ILi0EEESW_SW_EEEEENS5_IJNS4_10UnderscoreESZ_SZ_EEEEENS4_13SM90_TMA_LOADENS4_14ComposedLayoutINS4_7SwizzleILi2ELi4ELi3EEENS4_18smem_ptr_flag_bitsILi8EEENSV_INS5_IJNSA_ILi8EEESE_EEENS5_IJSE_SB_EEEEEEEvNS4_8identityES12_S1C_vS1D_EENS_8epilogue10collective18CollectiveEpilogueINS1F_23Sm100TmaWarpSpecializedILi4ELi2ELi32ELb0ELb0EEEJSG_NS5_IJNSV_ISE_SB_EES1K_EEESH_SI_SH_SI_NS1F_6fusion15FusionCallbacksIS1J_NS1M_17LinearCombinationISH_fSH_fLNS_15FloatRoundStyleE2EEESG_S1L_JEEENS4_5SM1004TMEM4LOAD26SM100_TMEM_LOAD_16dp32b32xES12_S1C_NS4_39AutoVectorizingCopyWithAssumedAlignmentILi128EEENS4_14SM90_TMA_STOREES1C_S1X_S1X_EEEvvEEEEvNT_6ParamsE,(.L_x_189 - _ZN7cutlass13device_kernelINS_4gemm6kernel13GemmUniversalIN4cute5tupleIJiiiiEEENS1_10collective13CollectiveMmaINS1_35MainloopSm100TmaUmmaWarpSpecializedILi10ELi2ELi4ENS5_IJNS4_1CILi1EEESB_SB_EEEEENS5_IJNSA_ILi64EEENSA_ILi256EEESE_EEENS_12float_e4m3_tENS5_IJlSB_lEEESH_SI_NS4_8TiledMMAINS4_8MMA_AtomIJNS4_10MMA_TraitsINS4_19SM100_MMA_F8F6F4_SSEJSH_SH_fSE_SF_NS4_17integral_constantINS4_4UMMA5MajorELSP_0EEESQ_NSN_INSO_7ScaleInELSR_0EEESS_EEEEEENS4_6LayoutISC_NS5_IJNSA_ILi0EEESW_SW_EEEEENS5_IJNS4_10UnderscoreESZ_SZ_EEEEENS4_13SM90_TMA_LOADENS4_14ComposedLayoutINS4_7SwizzleILi2ELi4ELi3EEENS4_18smem_ptr_flag_bitsILi8EEENSV_INS5_IJNSA_ILi8EEESE_EEENS5_IJSE_SB_EEEEEEEvNS4_8identityES12_S1C_vS1D_EENS_8epilogue10collective18CollectiveEpilogueINS1F_23Sm100TmaWarpSpecializedILi4ELi2ELi32ELb0ELb0EEEJSG_NS5_IJNSV_ISE_SB_EES1K_EEESH_SI_SH_SI_NS1F_6fusion15FusionCallbacksIS1J_NS1M_17LinearCombinationISH_fSH_fLNS_15FloatRoundStyleE2EEESG_S1L_JEEENS4_5SM1004TMEM4LOAD26SM100_TMEM_LOAD_16dp32b32xES12_S1C_NS4_39AutoVectorizingCopyWithAssumedAlignmentILi128EEENS4_14SM90_TMA_STOREES1C_S1X_S1X_EEEvvEEEEvNT_6ParamsE)
        .other          _ZN7cutlass13device_kernelINS_4gemm6kernel13GemmUniversalIN4cute5tupleIJiiiiEEENS1_10collective13CollectiveMmaINS1_35MainloopSm100TmaUmmaWarpSpecializedILi10ELi2ELi4ENS5_IJNS4_1CILi1EEESB_SB_EEEEENS5_IJNSA_ILi64EEENSA_ILi256EEESE_EEENS_12float_e4m3_tENS5_IJlSB_lEEESH_SI_NS4_8TiledMMAINS4_8MMA_AtomIJNS4_10MMA_TraitsINS4_19SM100_MMA_F8F6F4_SSEJSH_SH_fSE_SF_NS4_17integral_constantINS4_4UMMA5MajorELSP_0EEESQ_NSN_INSO_7ScaleInELSR_0EEESS_EEEEEENS4_6LayoutISC_NS5_IJNSA_ILi0EEESW_SW_EEEEENS5_IJNS4_10UnderscoreESZ_SZ_EEEEENS4_13SM90_TMA_LOADENS4_14ComposedLayoutINS4_7SwizzleILi2ELi4ELi3EEENS4_18smem_ptr_flag_bitsILi8EEENSV_INS5_IJNSA_ILi8EEESE_EEENS5_IJSE_SB_EEEEEEEvNS4_8identityES12_S1C_vS1D_EENS_8epilogue10collective18CollectiveEpilogueINS1F_23Sm100TmaWarpSpecializedILi4ELi2ELi32ELb0ELb0EEEJSG_NS5_IJNSV_ISE_SB_EES1K_EEESH_SI_SH_SI_NS1F_6fusion15FusionCallbacksIS1J_NS1M_17LinearCombinationISH_fSH_fLNS_15FloatRoundStyleE2EEESG_S1L_JEEENS4_5SM1004TMEM4LOAD26SM100_TMEM_LOAD_16dp32b32xES12_S1C_NS4_39AutoVectorizingCopyWithAssumedAlignmentILi128EEENS4_14SM90_TMA_STOREES1C_S1X_S1X_EEEvvEEEEvNT_6ParamsE,@"STO_CUDA_ENTRY STV_DEFAULT"
_ZN7cutlass13device_kernelINS_4gemm6kernel13GemmUniversalIN4cute5tupleIJiiiiEEENS1_10collective13CollectiveMmaINS1_35MainloopSm100TmaUmmaWarpSpecializedILi10ELi2ELi4ENS5_IJNS4_1CILi1EEESB_SB_EEEEENS5_IJNSA_ILi64EEENSA_ILi256EEESE_EEENS_12float_e4m3_tENS5_IJlSB_lEEESH_SI_NS4_8TiledMMAINS4_8MMA_AtomIJNS4_10MMA_TraitsINS4_19SM100_MMA_F8F6F4_SSEJSH_SH_fSE_SF_NS4_17integral_constantINS4_4UMMA5MajorELSP_0EEESQ_NSN_INSO_7ScaleInELSR_0EEESS_EEEEEENS4_6LayoutISC_NS5_IJNSA_ILi0EEESW_SW_EEEEENS5_IJNS4_10UnderscoreESZ_SZ_EEEEENS4_13SM90_TMA_LOADENS4_14ComposedLayoutINS4_7SwizzleILi2ELi4ELi3EEENS4_18smem_ptr_flag_bitsILi8EEENSV_INS5_IJNSA_ILi8EEESE_EEENS5_IJSE_SB_EEEEEEEvNS4_8identityES12_S1C_vS1D_EENS_8epilogue10collective18CollectiveEpilogueINS1F_23Sm100TmaWarpSpecializedILi4ELi2ELi32ELb0ELb0EEEJSG_NS5_IJNSV_ISE_SB_EES1K_EEESH_SI_SH_SI_NS1F_6fusion15FusionCallbacksIS1J_NS1M_17LinearCombinationISH_fSH_fLNS_15FloatRoundStyleE2EEESG_S1L_JEEENS4_5SM1004TMEM4LOAD26SM100_TMEM_LOAD_16dp32b32xES12_S1C_NS4_39AutoVectorizingCopyWithAssumedAlignmentILi128EEENS4_14SM90_TMA_STOREES1C_S1X_S1X_EEEvvEEEEvNT_6ParamsE:
[----:B------:R-:W1:Y:S01]  /*0000*/  LDC R1, c[0x0][0x37c] ;  /* 0x0000df00ff017b82 */ /* 0x000e620000000800 */
[----:B------:R-:W2:Y:S01]  /*0010*/  S2R R108, SR_TID.X ;  /* 0x00000000006c7919 */ /* 0x000ea20000002100 */
[----:B------:R-:W3:Y:S01]  /*0020*/  LDCU.64 UR4, c[0x0][0x890] ;  /* 0x00011200ff0477ac */ /* 0x000ee20008000a00 */
[----:B------:R-:W-:Y:S02]  /*0030*/  PRMT R96, RZ, 0x7610, R96 ;  /* 0x00007610ff607816 */ /* 0x000fe40000000060 */
[----:B------:R-:W-:Y:S01]  /*0040*/  ELECT P5, URZ, PT ;  /* 0x0000000000ff782f */ /* 0x000fe200038a0000 */
[----:B------:R-:W4:Y:S01]  /*0050*/  LDCU.64 UR46, c[0x0][0x358] ;  /* 0x00006b00ff2e77ac */ /* 0x000f220008000a00 */
[----:B---3--:R-:W-:-:S04]  /*0060*/  UISETP.NE.U32.AND UP0, UPT, UR4, URZ, UPT ;  /* 0x000000ff0400728c */ /* 0x008fc8000bf05070 */
[----:B------:R-:W-:Y:S01]  /*0070*/  UISETP.NE.AND.EX UP0, UPT, UR5, URZ, UPT, UP0 ;  /* 0x000000ff0500728c */ /* 0x000fe2000bf05300 */
[----:B--2---:R-:W-:-:S05]  /*0080*/  SHF.R.U32.HI R101, RZ, 0x5, R108 ;  /* 0x00000005ff657819 */ /* 0x004fca000001166c */
[----:B------:R-:W2:Y:S02]  /*0090*/  SHFL.IDX PT, R0, R101, RZ, 0x1f ;  /* 0x00001fff65007589 */ /* 0x000ea400000e0000 */
[----:B--2---:R-:W-:Y:S01]  /*00a0*/  R2UR UR8, R0 ;  /* 0x00000000000872ca */ /* 0x004fe200000e0000 */
[----:B-1--4-:R-:W-:-:S14]  /*00b0*/  BRA.U UP0, `(.L_x_0) ;  /* 0x00000001002c7547 */ /* 0x012fdc000b800000 */
[----:B------:R-:W1:Y:S02]  /*00c0*/  LDCU.64 UR6, c[0x0][0x888] ;  /* 0x00011100ff0677ac */ /* 0x000e640008000a00 */
[----:B-1----:R-:W-:-:S04]  /*00d0*/  UISETP.NE.U32.AND UP0, UPT, UR6, URZ, UPT ;  /* 0x000000ff0600728c */ /* 0x002fc8000bf05070 */
[----:B------:R-:W-:-:S09]  /*00e0*/  UISETP.NE.AND.EX UP0, UPT, UR7, URZ, UPT, UP0 ;  /* 0x000000ff0700728c */ /* 0x000fd2000bf05300 */
[----:B------:R-:W-:Y:S05]  /*00f0*/  BRA.U !UP0, `(.L_x_1) ;  /* 0x0000000108107547 */ /* 0x000fea000b800000 */
[----:B------:R-:W1:Y:S02]  /*0100*/  LDC.64 R2, c[0x0][0x888] ;  /* 0x00022200ff027b82 */ /* 0x000e640000000a00 */
[----:B-1----:R1:W5:Y:S01]  /*0110*/  LDG.E R49, desc[UR46][R2.64] ;  /* 0x0000002e02317981 */ /* 0x002362000c1e1900 */
[----:B------:R-:W-:Y:S01]  /*0120*/  HFMA2 R96, -RZ, RZ, 0, 5.9604644775390625e-08 ;  /* 0x00000001ff607431 */ /* 0x000fe200000001ff */
[----:B------:R-:W-:Y:S05]  /*0130*/  BRA `(.L_x_0) ;  /* 0x00000000000c7947 */ /* 0x000fea0003800000 */
.L_x_1:
[----:B------:R-:W1:Y:S01]  /*0140*/  LDCU UR6, c[0x0][0x880] ;  /* 0x00011000ff0677ac */ /* 0x000e620008000800 */
[----:B------:R-:W-:Y:S01]  /*0150*/  HFMA2 R96, -RZ, RZ, 0, 5.9604644775390625e-08 ;  /* 0x00000001ff607431 */ /* 0x000fe200000001ff */
[----:B-1----:R-:W-:-:S07]  /*0160*/  MOV R49, UR6 ;  /* 0x0000000600317c02 */ /* 0x002fce0008000f00 */
.L_x_0:
[----:B------:R-:W2:Y:S02]  /*0170*/  LDCU.64 UR6, c[0x0][0x8b0] ;  /* 0x00011600ff0677ac */ /* 0x000ea40008000a00 */
[----:B--2---:R-:W-:-:S04]  /*0180*/  UISETP.NE.U32.AND UP0, UPT, UR6, URZ, UPT ;  /* 0x000000ff0600728c */ /* 0x004fc8000bf05070 */
[----:B------:R-:W-:-:S09]  /*0190*/  UISETP.NE.AND.EX UP0, UPT, UR7, URZ, UPT, UP0 ;  /* 0x000000ff0700728c */ /* 0x000fd2000bf05300 */
[----:B------:R-:W-:Y:S05]  /*01a0*/  BRA.U UP0, `(.L_x_2) ;  /* 0x0000000100247547 */ /* 0x000fea000b800000 */
[----:B------:R-:W2:Y:S02]  /*01b0*/  LDCU.64 UR6, c[0x0][0x8a8] ;  /* 0x00011500ff0677ac */ /* 0x000ea40008000a00 */
[----:B--2---:R-:W-:-:S04]  /*01c0*/  UISETP.NE.U32.AND UP0, UPT, UR6, URZ, UPT ;  /* 0x000000ff0600728c */ /* 0x004fc8000bf05070 */
[----:B------:R-:W-:-:S09]  /*01d0*/  UISETP.NE.AND.EX UP0, UPT, UR7, URZ, UPT, UP0 ;  /* 0x000000ff0700728c */ /* 0x000fd2000bf05300 */
[----:B------:R-:W-:Y:S05]  /*01e0*/  BRA.U !UP0, `(.L_x_3) ;  /* 0x00000001080c7547 */ /* 0x000fea000b800000 */
[----:B-1----:R-:W1:Y:S02]  /*01f0*/  LDC.64 R2, c[0x0][0x8a8] ;  /* 0x00022a00ff027b82 */ /* 0x002e640000000a00 */
[----:B-1----:R2:W5:Y:S01]  /*0200*/  LDG.E R47, desc[UR46][R2.64] ;  /* 0x0000002e022f7981 */ /* 0x002562000c1e1900 */
[----:B------:R-:W-:Y:S05]  /*0210*/  BRA `(.L_x_2) ;  /* 0x0000000000087947 */ /* 0x000fea0003800000 */
.L_x_3:
[----:B------:R-:W2:Y:S02]  /*0220*/  LDCU UR6, c[0x0][0x8a0] ;  /* 0x00011400ff0677ac */ /* 0x000ea40008000800 */
[----:B--2---:R-:W-:Y:S02]  /*0230*/  MOV R47, UR6 ;  /* 0x00000006002f7c02 */ /* 0x004fe40008000f00 */
.L_x_2:
[----:B------:R-:W-:Y:S01]  /*0240*/  IMAD.U32 R0, RZ, RZ, UR8 ;  /* 0x00000008ff007e24 */ /* 0x000fe2000f8e00ff */
[----:B------:R-:W-:Y:S04]  /*0250*/  BSSY.RECONVERGENT B0, `(.L_x_4) ;  /* 0x000000c000007945 */ /* 0x000fe80003800200 */
[C---:B------:R-:W-:Y:S02]  /*0260*/  ISETP.NE.OR P1, PT, R0.reuse, 0x1, !P5 ;  /* 0x000000010000780c */ /* 0x040fe40006f25670 */
[----:B------:R-:W-:-:S11]  /*0270*/  ISETP.NE.OR P0, PT, R0, 0x3, !P5 ;  /* 0x000000030000780c */ /* 0x000fd60006f05670 */
[----:B------:R-:W-:Y:S05]  /*0280*/  @P1 BRA `(.L_x_5) ;  /* 0x0000000000201947 */ /* 0x000fea0003800000 */
[----:B------:R-:W3:Y:S02]  /*0290*/  LDCU.64 UR6, c[0x0][0x348] ;  /* 0x00006900ff0677ac */ /* 0x000ee40008000a00 */
[----:B---3--:R-:W-:Y:S02]  /*02a0*/  UIADD3 UR10, UP1, UPT, UR6, 0x80, URZ ;  /* 0x00000080060a7890 */ /* 0x008fe4000ff3e0ff */
[----:B------:R-:W-:Y:S02]  /*02b0*/  UIADD3 UR6, UP0, UPT, UR6, 0x180, URZ ;  /* 0x0000018006067890 */ /* 0x000fe4000ff1e0ff */
[----:B------:R-:W-:Y:S02]  /*02c0*/  UIADD3.X UR11, UPT, UPT, URZ, UR7, URZ, UP1, !UPT ;  /* 0x00000007ff0b7290 */ /* 0x000fe40008ffe4ff */
[----:B------:R-:W-:-:S07]  /*02d0*/  UIADD3.X UR7, UPT, UPT, URZ, UR7, URZ, UP0, !UPT ;  /* 0x00000007ff077290 */ /* 0x000fce00087fe4ff */
[----:B------:R3:W-:Y:S02]  /*02e0*/  UTMACCTL.PF [UR10] ;  /* 0x000000000a0079b9 */ /* 0x0007e40008040000 */
[----:B------:R3:W-:Y:S02]  /*02f0*/  UTMACCTL.PF [UR6] ;  /* 0x00000000060079b9 */ /* 0x0007e40008040000 */
[----:B---3--:R-:W-:Y:S01]  /*0300*/  NOP ;  /* 0x0000000000007918 */ /* 0x008fe20000000000 */
.L_x_5:
[----:B------:R-:W-:Y:S05]  /*0310*/  BSYNC.RECONVERGENT B0 ;  /* 0x0000000000007941 */ /* 0x000fea0003800200 */
.L_x_4:
[----:B------:R-:W-:Y:S04]  /*0320*/  BSSY.RECONVERGENT B0, `(.L_x_6) ;  /* 0x000000a000007945 */ /* 0x000fe80003800200 */
        /* <DEDUP_REMOVED lines=9> */
.L_x_7:
[----:B------:R-:W-:Y:S05]  /*03c0*/  BSYNC.RECONVERGENT B0 ;  /* 0x0000000000007941 */ /* 0x000fea0003800200 */
.L_x_6:
[----:B------:R-:W3:Y:S01]  /*03d0*/  LDCU.64 UR6, c[0x0][0x888] ;  /* 0x00011100ff0677ac */ /* 0x000ee20008000a00 */
[----:B------:R-:W-:Y:S02]  /*03e0*/  UISETP.EQ.U32.AND UP1, UPT, UR4, URZ, UPT ;  /* 0x000000ff0400728c */ /* 0x000fe4000bf22070 */
[----:B------:R-:W-:Y:S02]  /*03f0*/  UPLOP3.LUT UP2, UPT, UPT, UPT, UPT, 0x80, 0x8 ;  /* 0x000000000008789c */ /* 0x000fe40003f4f070 */
[----:B---3--:R-:W-:-:S04]  /*0400*/  UISETP.NE.U32.AND UP0, UPT, UR6, URZ, UPT ;  /* 0x000000ff0600728c */ /* 0x008fc8000bf05070 */
[----:B------:R-:W-:-:S04]  /*0410*/  UISETP.NE.AND.EX UP0, UPT, UR7, URZ, UPT, UP0 ;  /* 0x000000ff0700728c */ /* 0x000fc8000bf05300 */
[----:B------:R-:W-:-:S04]  /*0420*/  UISETP.EQ.OR.EX UP3, UPT, UR5, URZ, !UP0, UP1 ;  /* 0x000000ff0500728c */ /* 0x000fc8000c762710 */
[----:B------:R-:W-:-:S05]  /*0430*/  UP2UR UR50, UPR, URZ, 0x8 ;  /* 0x00000008ff327883 */ /* 0x000fca0008000000 */
[----:B------:R-:W-:Y:S07]  /*0440*/  BRA.U !UP3, `(.L_x_8) ;  /* 0x000000010b207547 */ /* 0x000fee000b800000 */
[----:B------:R-:W-:Y:S01]  /*0450*/  UISETP.NE.U32.AND UP2, UPT, UR4, URZ, UPT ;  /* 0x000000ff0400728c */ /* 0x000fe2000bf45070 */
[----:B-----5:R-:W-:Y:S01]  /*0460*/  FSETP.NEU.AND P0, PT, R49, RZ, PT ;  /* 0x000000ff3100720b */ /* 0x020fe20003f0d000 */
[----:B------:R-:W-:Y:S02]  /*0470*/  USEL UR4, URZ, 0xffffffff, UP0 ;  /* 0xffffffffff047887 */ /* 0x000fe40008000000 */
[----:B------:R-:W-:-:S10]  /*0480*/  UISETP.NE.AND.EX UP2, UPT, UR5, URZ, UPT, UP2 ;  /* 0x000000ff0500728c */ /* 0x000fd4000bf45320 */
[----:B------:R-:W-:Y:S01]  /*0490*/  VOTEU.ANY UP1, P0 ;  /* 0x0000000000ff7886 */ /* 0x000fe20000020100 */
[----:B------:R-:W-:-:S04]  /*04a0*/  @!UP2 USEL UR4, URZ, 0xffffffff, UP1 ;  /* 0xffffffffff04a887 */ /* 0x000fc80008800000 */
[----:B------:R-:W-:-:S04]  /*04b0*/  ULOP3.LUT UR4, UR4, 0x1, URZ, 0xc0, !UPT ;  /* 0x0000000104047892 */ /* 0x000fc8000f8ec0ff */
[----:B------:R-:W-:-:S11]  /*04c0*/  UISETP.NE.U32.AND UP2, UPT, UR4, 0x1, UPT ;  /* 0x000000010400788c */ /* 0x000fd6000bf45070 */
.L_x_8:
[----:B-12---:R-:W1:Y:S01]  /*04d0*/  SHFL.IDX PT, R2, R101, RZ, 0x1f ;  /* 0x00001fff65027589 */ /* 0x006e6200000e0000 */
[----:B------:R-:W-:-:S04]  /*04e0*/  UISETP.NE.AND UP1, UPT, UR8, 0x2, UPT ;  /* 0x000000020800788c */ /* 0x000fc8000bf25270 */
[----:B------:R-:W-:Y:S01]  /*04f0*/  USEL UR6, URZ, 0x1, UP1 ;  /* 0x00000001ff067887 */ /* 0x000fe20008800000 */
[----:B-1----:R-:W-:-:S13]  /*0500*/  ISETP.NE.AND P0, PT, R2, RZ, PT ;  /* 0x000000ff0200720c */ /* 0x002fda0003f05270 */
[----:B------:R-:W-:Y:S05]  /*0510*/  @P0 BRA `(.L_x_9) ;  /* 0x0000000000840947 */ /* 0x000fea0003800000 */
[----:B------:R-:W-:Y:S01]  /*0520*/  ELECT P0, URZ, PT ;  /* 0x0000000000ff782f */ /* 0x000fe20003800000 */
[----:B------:R-:W-:-:S12]  /*0530*/  BSSY.RECONVERGENT B0, `(.L_x_9) ;  /* 0x000001f000007945 */ /* 0x000fd80003800200 */
[----:B------:R-:W-:Y:S05]  /*0540*/  @!P0 BRA `(.L_x_10) ;  /* 0x0000000000748947 */ /* 0x000fea0003800000 */
[----:B------:R-:W1:Y:S01]  /*0550*/  S2UR UR5, SR_CgaCtaId ;  /* 0x00000000000579c3 */ /* 0x000e620000008800 */
[----:B------:R-:W-:Y:S01]  /*0560*/  UMOV UR7, 0x400 ;  /* 0x0000040000077882 */ /* 0x000fe20000000000 */
[----:B------:R-:W-:Y:S02]  /*0570*/  UMOV UR4, 0x1 ;  /* 0x0000000100047882 */ /* 0x000fe40000000000 */
[----:B------:R-:W-:-:S04]  /*0580*/  UIADD3 UR10, UPT, UPT, -UR4, 0x100000, URZ ;  /* 0x00100000040a7890 */ /* 0x000fc8000fffe1ff */
[----:B------:R-:W-:Y:S02]  /*0590*/  USHF.L.U32 UR11, UR10, 0xb, URZ ;  /* 0x0000000b0a0b7899 */ /* 0x000fe400080006ff */
[----:B------:R-:W-:Y:S02]  /*05a0*/  USHF.L.U32 UR10, UR10, 0x1, URZ ;  /* 0x000000010a0a7899 */ /* 0x000fe400080006ff */
[----:B-1----:R-:W-:Y:S01]  /*05b0*/  ULEA UR5, UR5, UR7, 0x18 ;  /* 0x0000000705057291 */ /* 0x002fe2000f8ec0ff */
[----:B------:R-:W1:Y:S11]  /*05c0*/  FENCE.VIEW.ASYNC.S ;  /* 0x00000000000073c6 */ /* 0x000e760000000000 */
[----:B-1----:R1:W2:Y:S01]  /*05d0*/  SYNCS.EXCH.64 URZ, [UR5], UR10 ;  /* 0x0000000a05ff75b2 */ /* 0x0022a20008000100 */
[----:B------:R1:W3:Y:S01]  /*05e0*/  SYNCS.EXCH.64 URZ, [UR5+0x50], UR10 ;  /* 0x0000500a05ff75b2 */ /* 0x0002e20008000100 */
[----:B------:R1:W4:Y:S01]  /*05f0*/  SYNCS.EXCH.64 URZ, [UR5+0x8], UR10 ;  /* 0x0000080a05ff75b2 */ /* 0x0003220008000100 */
[----:B------:R1:W1:Y:S01]  /*0600*/  SYNCS.EXCH.64 URZ, [UR5+0x58], UR10 ;  /* 0x0000580a05ff75b2 */ /* 0x0002620008000100 */
        /* <DEDUP_REMOVED lines=16> */
[----:B------:R-:W-:Y:S01]  /*0710*/  NOP ;  /* 0x0000000000007918 */ /* 0x000fe20000000000 */
.L_x_10:
[----:B-1----:R-:W-:Y:S05]  /*0720*/  BSYNC.RECONVERGENT B0 ;  /* 0x0000000000007941 */ /* 0x002fea0003800200 */
.L_x_9:
[----:B------:R-:W1:Y:S01]  /*0730*/  SHFL.IDX PT, R2, R101, RZ, 0x1f ;  /* 0x00001fff65027589 */ /* 0x000e6200000e0000 */
[----:B------:R-:W-:Y:S01]  /*0740*/  NOP ;  /* 0x0000000000007918 */ /* 0x000fe20000000000 */
[----:B-1----:R-:W-:-:S13]  /*0750*/  ISETP.NE.AND P0, PT, R2, 0x1, PT ;  /* 0x000000010200780c */ /* 0x002fda0003f05270 */
[----:B------:R-:W-:Y:S05]  /*0760*/  @P0 BRA `(.L_x_11) ;  /* 0x0000000000580947 */ /* 0x000fea0003800000 */
[----:B------:R-:W1:Y:S01]  /*0770*/  S2UR UR7, SR_CgaCtaId ;  /* 0x00000000000779c3 */ /* 0x000e620000008800 */
[----:B------:R-:W-:Y:S01]  /*0780*/  UMOV UR9, 0x400 ;  /* 0x0000040000097882 */ /* 0x000fe20000000000 */
[----:B------:R-:W-:Y:S01]  /*0790*/  UMOV UR5, 0x20 ;  /* 0x0000002000057882 */ /* 0x000fe20000000000 */
[----:B------:R-:W-:Y:S01]  /*07a0*/  UMOV UR4, 0x80 ;  /* 0x0000008000047882 */ /* 0x000fe20000000000 */
[----:B------:R-:W-:-:S04]  /*07b0*/  UIADD3 UR10, UPT, UPT, -UR5, 0x100000, URZ ;  /* 0x00100000050a7890 */ /* 0x000fc8000fffe1ff */
[----:B------:R-:W-:Y:S02]  /*07c0*/  USHF.L.U32 UR11, UR10, 0xb, URZ ;  /* 0x0000000b0a0b7899 */ /* 0x000fe400080006ff */
[----:B------:R-:W-:Y:S02]  /*07d0*/  USHF.L.U32 UR10, UR10, 0x1, URZ ;  /* 0x000000010a0a7899 */ /* 0x000fe400080006ff */
[----:B------:R-:W-:-:S04]  /*07e0*/  UIADD3 UR4, UPT, UPT, -UR4, 0x100000, URZ ;  /* 0x0010000004047890 */ /* 0x000fc8000fffe1ff */
[----:B------:R-:W-:Y:S02]  /*07f0*/  USHF.L.U32 UR5, UR4, 0xb, URZ ;  /* 0x0000000b04057899 */ /* 0x000fe400080006ff */
[----:B------:R-:W-:Y:S01]  /*0800*/  USHF.L.U32 UR4, UR4, 0x1, URZ ;  /* 0x0000000104047899 */ /* 0x000fe200080006ff */
[----:B------:R-:W-:Y:S01]  /*0810*/  ELECT P0, URZ, PT ;  /* 0x0000000000ff782f */ /* 0x000fe20003800000 */
[----:B-1----:R-:W-:Y:S01]  /*0820*/  ULEA UR7, UR7, UR9, 0x18 ;  /* 0x0000000907077291 */ /* 0x002fe2000f8ec0ff */
[----:B------:R-:W1:Y:S11]  /*0830*/  FENCE.VIEW.ASYNC.S ;  /* 0x00000000000073c6 */ /* 0x000e760000000000 */
[----:B-1----:R1:W1:Y:S01]  /*0840*/  SYNCS.EXCH.64 URZ, [UR7+0xa0], UR10 ;  /* 0x0000a00a07ff75b2 */ /* 0x0022620008000100 */
        /* <DEDUP_REMOVED lines=8> */
.L_x_11:
[----:B------:R-:W2:Y:S01]  /*08d0*/  SHFL.IDX PT, R2, R101, RZ, 0x1f ;  /* 0x00001fff65027589 */ /* 0x000ea200000e0000 */
[----:B------:R-:W-:Y:S01]  /*08e0*/  NOP ;  /* 0x0000000000007918 */ /* 0x000fe20000000000 */
[----:B--2---:R-:W-:-:S13]  /*08f0*/  ISETP.NE.AND P0, PT, R2, 0x3, PT ;  /* 0x000000030200780c */ /* 0x004fda0003f05270 */
[----:B------:R-:W-:Y:S05]  /*0900*/  @P0 BRA `(.L_x_12) ;  /* 0x0000000000300947 */ /* 0x000fea0003800000 */
[----:B-1----:R-:W1:Y:S01]  /*0910*/  S2UR UR5, SR_CgaCtaId ;  /* 0x00000000000579c3 */ /* 0x002e620000008800 */
[----:B------:R-:W-:Y:S01]  /*0920*/  UMOV UR7, 0x400 ;  /* 0x0000040000077882 */ /* 0x000fe20000000000 */
[----:B------:R-:W-:Y:S01]  /*0930*/  UMOV UR4, 0x20 ;  /* 0x0000002000047882 */ /* 0x000fe20000000000 */
[----:B------:R-:W-:Y:S01]  /*0940*/  ELECT P0, URZ, PT ;  /* 0x0000000000ff782f */ /* 0x000fe20003800000 */
[----:B------:R-:W-:-:S04]  /*0950*/  UIADD3 UR10, UPT, UPT, -UR4, 0x100000, URZ ;  /* 0x00100000040a7890 */ /* 0x000fc8000fffe1ff */
[----:B------:R-:W-:Y:S02]  /*0960*/  USHF.L.U32 UR11, UR10, 0xb, URZ ;  /* 0x0000000b0a0b7899 */ /* 0x000fe400080006ff */
[----:B------:R-:W-:Y:S02]  /*0970*/  USHF.L.U32 UR10, UR10, 0x1, URZ ;  /* 0x000000010a0a7899 */ /* 0x000fe400080006ff */
[----:B-1----:R-:W-:Y:S01]  /*0980*/  ULEA UR5, UR5, UR7, 0x18 ;  /* 0x0000000705057291 */ /* 0x002fe2000f8ec0ff */
[----:B------:R-:W1:Y:S11]  /*0990*/  FENCE.VIEW.ASYNC.S ;  /* 0x00000000000073c6 */ /* 0x000e760000000000 */
[----:B-1----:R2:W1:Y:S01]  /*09a0*/  SYNCS.EXCH.64 URZ, [UR5+0xe0], UR10 ;  /* 0x0000e00a05ff75b2 */ /* 0x0024620008000100 */
[----:B------:R2:W1:Y:S02]  /*09b0*/  SYNCS.EXCH.64 URZ, [UR5+0xe8], UR10 ;  /* 0x0000e80a05ff75b2 */ /* 0x0004640008000100 */
[----:B--2---:R-:W-:Y:S01]  /*09c0*/  NOP ;  /* 0x0000000000007918 */ /* 0x004fe20000000000 */
.L_x_12:
[----:B------:R-:W2:Y:S01]  /*09d0*/  SHFL.IDX PT, R2, R101, RZ, 0x1f ;  /* 0x00001fff65027589 */ /* 0x000ea200000e0000 */
[----:B------:R-:W-:Y:S01]  /*09e0*/  NOP ;  /* 0x0000000000007918 */ /* 0x000fe20000000000 */
[----:B--2---:R-:W-:-:S13]  /*09f0*/  ISETP.NE.AND P0, PT, R2, 0x4, PT ;  /* 0x000000040200780c */ /* 0x004fda0003f05270 */
[----:B------:R-:W-:Y:S05]  /*0a00*/  @P0 BRA `(.L_x_13) ;  /* 0x00000000004c0947 */ /* 0x000fea0003800000 */
[----:B-1----:R-:W1:Y:S01]  /*0a10*/  S2UR UR5, SR_CgaCtaId ;  /* 0x00000000000579c3 */ /* 0x002e620000008800 */
[----:B------:R-:W-:Y:S01]  /*0a20*/  UMOV UR9, 0x100 ;  /* 0x0000010000097882 */ /* 0x000fe20000000000 */
[----:B------:R-:W-:Y:S01]  /*0a30*/  UMOV UR7, 0x400 ;  /* 0x0000040000077882 */ /* 0x000fe20000000000 */
[----:B------:R-:W-:Y:S01]  /*0a40*/  USEL UR9, UR9, 0xe0, UP2 ;  /* 0x000000e009097887 */ /* 0x000fe20009000000 */
[----:B------:R-:W-:Y:S01]  /*0a50*/  UMOV UR4, 0x1 ;  /* 0x0000000100047882 */ /* 0x000fe20000000000 */
[----:B------:R-:W-:Y:S01]  /*0a60*/  ELECT P0, URZ, PT ;  /* 0x0000000000ff782f */ /* 0x000fe20003800000 */
[----:B------:R-:W-:-:S04]  /*0a70*/  UIADD3 UR10, UPT, UPT, -UR4, 0x100000, URZ ;  /* 0x00100000040a7890 */ /* 0x000fc8000fffe1ff */
[----:B------:R-:W-:Y:S02]  /*0a80*/  USHF.L.U32 UR11, UR10, 0xb, URZ ;  /* 0x0000000b0a0b7899 */ /* 0x000fe400080006ff */
[----:B------:R-:W-:Y:S02]  /*0a90*/  USHF.L.U32 UR10, UR10, 0x1, URZ ;  /* 0x000000010a0a7899 */ /* 0x000fe400080006ff */
[----:B------:R-:W-:-:S04]  /*0aa0*/  UIADD3 UR12, UPT, UPT, -UR9, 0x100000, URZ ;  /* 0x00100000090c7890 */ /* 0x000fc8000fffe1ff */
[----:B------:R-:W-:Y:S02]  /*0ab0*/  USHF.L.U32 UR13, UR12, 0xb, URZ ;  /* 0x0000000b0c0d7899 */ /* 0x000fe400080006ff */
[----:B------:R-:W-:Y:S02]  /*0ac0*/  USHF.L.U32 UR12, UR12, 0x1, URZ ;  /* 0x000000010c0c7899 */ /* 0x000fe400080006ff */
[----:B-1----:R-:W-:Y:S01]  /*0ad0*/  ULEA UR5, UR5, UR7, 0x18 ;  /* 0x0000000705057291 */ /* 0x002fe2000f8ec0ff */
[----:B------:R-:W1:Y:S11]  /*0ae0*/  FENCE.VIEW.ASYNC.S ;  /* 0x00000000000073c6 */ /* 0x000e760000000000 */
[----:B-1----:R2:W1:Y:S01]  /*0af0*/  SYNCS.EXCH.64 URZ, [UR5+0xf0], UR10 ;  /* 0x0000f00a05ff75b2 */ /* 0x0024620008000100 */
[----:B------:R2:W1:Y:S01]  /*0b00*/  SYNCS.EXCH.64 URZ, [UR5+0x100], UR12 ;  /* 0x0001000c05ff75b2 */ /* 0x0004620008000100 */
[----:B------:R2:W1:Y:S01]  /*0b10*/  SYNCS.EXCH.64 URZ, [UR5+0xf8], UR10 ;  /* 0x0000f80a05ff75b2 */ /* 0x0004620008000100 */
[----:B------:R2:W1:Y:S02]  /*0b20*/  SYNCS.EXCH.64 URZ, [UR5+0x108], UR12 ;  /* 0x0001080c05ff75b2 */ /* 0x0004640008000100 */
[----:B--2---:R-:W-:Y:S01]  /*0b30*/  NOP ;  /* 0x0000000000007918 */ /* 0x004fe20000000000 */
.L_x_13:
[----:B------:R-:W2:Y:S01]  /*0b40*/  SHFL.IDX PT, R2, R101, RZ, 0x1f ;  /* 0x00001fff65027589 */ /* 0x000ea200000e0000 */
[----:B------:R-:W-:Y:S01]  /*0b50*/  NOP ;  /* 0x0000000000007918 */ /* 0x000fe20000000000 */
[----:B--2---:R-:W-:-:S13]  /*0b60*/  ISETP.NE.AND P0, PT, R2, 0x5, PT ;  /* 0x000000050200780c */ /* 0x004fda0003f05270 */
[----:B------:R-:W-:Y:S05]  /*0b70*/  @P0 BRA `(.L_x_14) ;  /* 0x0000000000580947 */ /* 0x000fea0003800000 */
[----:B-1----:R-:W1:Y:S01]  /*0b80*/  S2UR UR7, SR_CgaCtaId ;  /* 0x00000000000779c3 */ /* 0x002e620000008800 */
        /* <DEDUP_REMOVED lines=19> */
[----:B------:R2:W1:Y:S02]  /*0cc0*/  SYNCS.EXCH.64 URZ, [UR7+0x148], UR4 ;  /* 0x0001480407ff75b2 */ /* 0x0004640008000100 */
[----:B--2---:R-:W-:Y:S01]  /*0cd0*/  NOP ;  /* 0x0000000000007918 */ /* 0x004fe20000000000 */
.L_x_14:
        /* <DEDUP_REMOVED lines=18> */
.L_x_15:
[----:B-1----:R-:W1:Y:S01]  /*0e00*/  S2UR UR5, SR_CTAID.X ;  /* 0x00000000000579c3 */ /* 0x002e620000002500 */
[----:B------:R-:W-:-:S05]  /*0e10*/  CS2R.32 R95, SR_CgaSize ;  /* 0x00000000005f7805 */ /* 0x000fca0000008a00 */
[----:B------:R-:W-:-:S05]  /*0e20*/  IMAD R95, R95, -0xa0, RZ ;  /* 0xffffff605f5f7824 */ /* 0x000fca00078e02ff */
[----:B------:R-:W-:-:S14]  /*0e30*/  R2UR UR9, R95 ;  /* 0x000000005f0972ca */ /* 0x000fdc00000e0000 */
[----:B------:R-:W2:Y:S01]  /*0e40*/  LDCU UR9, c[0x0][UR9+0x2b0] ;  /* 0x00005600090977ac */ /* 0x000ea20008000800 */
[----:B------:R-:W-:Y:S01]  /*0e50*/  NOP ;  /* 0x0000000000007918 */ /* 0x000fe20000000000 */
[----:B------:R-:W-:-:S05]  /*0e60*/  CS2R.32 R95, SR_CgaSize ;  /* 0x00000000005f7805 */ /* 0x000fca0000008a00 */
[----:B------:R-:W-:-:S05]  /*0e70*/  IMAD R95, R95, -0xa0, RZ ;  /* 0xffffff605f5f7824 */ /* 0x000fca00078e02ff */
[----:B------:R-:W-:-:S14]  /*0e80*/  R2UR UR7, R95 ;  /* 0x000000005f0772ca */ /* 0x000fdc00000e0000 */
[----:B------:R-:W3:Y:S01]  /*0e90*/  LDCU UR7, c[0x0][UR7+0x2b4] ;  /* 0x00005680070777ac */ /* 0x000ee20008000800 */
[----:B------:R-:W4:Y:S08]  /*0ea0*/  S2UR UR4, SR_CTAID.Y ;  /* 0x00000000000479c3 */ /* 0x000f300000002600 */
[----:B------:R-:W3:Y:S01]  /*0eb0*/  LDC R10, c[0x0][0xb24] ;  /* 0x0002c900ff0a7b82 */ /* 0x000ee20000000800 */
[----:B-1----:R-:W-:-:S02]  /*0ec0*/  I2FP.F32.U32 R95, UR5 ;  /* 0x00000005005f7c45 */ /* 0x002fc40008201000 */
[----:B------:R-:W-:-:S05]  /*0ed0*/  CS2R.32 R3, SR_CgaSize ;  /* 0x0000000000037805 */ /* 0x000fca0000008a00 */
[----:B------:R-:W-:-:S06]  /*0ee0*/  IMAD R3, R3, -0xa0, RZ ;  /* 0xffffff6003037824 */ /* 0x000fcc00078e02ff */
[----:B------:R-:W1:Y:S01]  /*0ef0*/  LDC R3, c[0x0][R3+0x2a0] ;  /* 0x0000a80003037b82 */ /* 0x000e620000000800 */
[----:B------:R-:W-:Y:S01]  /*0f00*/  MOV R15, UR5 ;  /* 0x00000005000f7c02 */ /* 0x000fe20008000f00 */
[----:B--2---:R-:W-:Y:S01]  /*0f10*/  FMUL R95, R95, UR9 ;  /* 0x000000095f5f7c20 */ /* 0x004fe20008400000 */
[----:B----4-:R-:W-:Y:S02]  /*0f20*/  I2FP.F32.U32 R94, UR4 ;  /* 0x00000004005e7c45 */ /* 0x010fe40008201000 */
[----:B------:R-:W-:-:S05]  /*0f30*/  CS2R.32 R2, SR_CgaSize ;  /* 0x0000000000027805 */ /* 0x000fca0000008a00 */
[----:B------:R-:W-:-:S06]  /*0f40*/  IMAD R2, R2, -0xa0, RZ ;  /* 0xffffff6002027824 */ /* 0x000fcc00078e02ff */
[----:B------:R-:W2:Y:S01]  /*0f50*/  LDC R2, c[0x0][R2+0x2a4] ;  /* 0x0000a90002027b82 */ /* 0x000ea20000000800 */
[----:B------:R-:W-:Y:S01]  /*0f60*/  MOV R14, UR4 ;  /* 0x00000004000e7c02 */ /* 0x000fe20008000f00 */
[----:B------:R-:W4:Y:S01]  /*0f70*/  F2I.U32.TRUNC.NTZ R95, R95 ;  /* 0x0000005f005f7305 */ /* 0x000f22000020f000 */
[----:B---3--:R-:W-:-:S05]  /*0f80*/  FMUL R94, R94, UR7 ;  /* 0x000000075e5e7c20 */ /* 0x008fca0008400000 */
[----:B------:R-:W-:Y:S01]  /*0f90*/  BAR.SYNC.DEFER_BLOCKING 0x0 ;  /* 0x0000000000007b1d */ /* 0x000fe20000010000 */
[----:B------:R-:W-:-:S05]  /*0fa0*/  ISETP.GE.AND P0, PT, R10, 0x1, PT ;  /* 0x000000010a00780c */ /* 0x000fca0003f06270 */
[----:B------:R-:W3:Y:S02]  /*0fb0*/  F2I.U32.TRUNC.NTZ R94, R94 ;  /* 0x0000005e005e7305 */ /* 0x000ee4000020f000 */
[----:B------:R-:W2:Y:S01]  /*0fc0*/  S2UR UR36, SR_CTAID.Z ;  /* 0x00000000002479c3 */ /* 0x000ea20000002700 */
[----:B----4-:R-:W-:-:S05]  /*0fd0*/  IADD3 R95, PT, PT, -R95, RZ, RZ ;  /* 0x000000ff5f5f7210 */ /* 0x010fca0007ffe1ff */
[----:B-1----:R-:W-:Y:S01]  /*0fe0*/  IMAD R95, R3, R95, UR5 ;  /* 0x00000005035f7e24 */ /* 0x002fe2000f8e025f */
[----:B---3--:R-:W-:-:S05]  /*0ff0*/  IADD3 R94, PT, PT, -R94, RZ, RZ ;  /* 0x000000ff5e5e7210 */ /* 0x008fca0007ffe1ff */
[----:B--2---:R-:W-:Y:S01]  /*1000*/  IMAD R94, R2, R94, UR4 ;  /* 0x00000004025e7e24 */ /* 0x004fe2000f8e025e */
[----:B------:R-:W-:Y:S06]  /*1010*/  @!P0 BRA `(.L_x_16) ;  /* 0x0000000000b88947 */ /* 0x000fec0003800000 */
[----:B------:R-:W1:Y:S01]  /*1020*/  LDC.64 R4, c[0x0][0xb18] ;  /* 0x0002c600ff047b82 */ /* 0x000e620000000a00 */
[----:B------:R-:W-:-:S07]  /*1030*/  ISETP.NE.AND P0, PT, R10, 0x1, PT ;  /* 0x000000010a00780c */ /* 0x000fce0003f05270 */
[----:B------:R-:W2:Y:S08]  /*1040*/  LDC R9, c[0x0][0xb0c] ;  /* 0x0002c300ff097b82 */ /* 0x000eb00000000800 */
[----:B------:R-:W3:Y:S08]  /*1050*/  LDC R12, c[0x0][0x370] ;  /* 0x0000dc00ff0c7b82 */ /* 0x000ef00000000800 */
[----:B------:R-:W4:Y:S01]  /*1060*/  LDC R11, c[0x0][0x374] ;  /* 0x0000dd00ff0b7b82 */ /* 0x000f220000000800 */
[----:B-1----:R-:W-:-:S07]  /*1070*/  ISETP.NE.AND P1, PT, R4, 0x1, PT ;  /* 0x000000010400780c */ /* 0x002fce0003f25270 */
[----:B------:R-:W3:Y:S01]  /*1080*/  LDC.64 R6, c[0x0][0xb10] ;  /* 0x0002c400ff067b82 */ /* 0x000ee20000000a00 */
[----:B--2---:R-:W-:-:S07]  /*1090*/  ISETP.NE.AND P2, PT, R9, 0x1, PT ;  /* 0x000000010900780c */ /* 0x004fce0003f45270 */
[----:B------:R-:W1:Y:S08]  /*10a0*/  LDC R8, c[0x0][0xb20] ;  /* 0x0002c800ff087b82 */ /* 0x000e700000000800 */
[----:B------:R-:W2:Y:S01]  /*10b0*/  LDC.64 R2, c[0x0][0xb28] ;  /* 0x0002ca00ff027b82 */ /* 0x000ea20000000a00 */
[----:B----4-:R-:W-:-:S04]  /*10c0*/  IMAD.HI.U32 R13, R11, R5, RZ ;  /* 0x000000050b0d7227 */ /* 0x010fc800078e00ff */
[----:B------:R-:W-:-:S04]  /*10d0*/  IMAD.HI.U32 R5, R14, R5, RZ ;  /* 0x000000050e057227 */ /* 0x000fc800078e00ff */
[----:B---3--:R-:W-:-:S05]  /*10e0*/  IMAD.HI.U32 R16, R12, R6, RZ ;  /* 0x000000060c107227 */ /* 0x008fca00078e00ff */
[-C--:B------:R-:W-:Y:S01]  /*10f0*/  @P2 SHF.R.U32.HI R12, RZ, R7.reuse, R16 ;  /* 0x00000007ff0c2219 */ /* 0x080fe20000011610 */
[----:B------:R-:W-:Y:S01]  /*1100*/  IMAD.HI.U32 R16, R15, R6, RZ ;  /* 0x000000060f107227 */ /* 0x000fe200078e00ff */
[-C--:B-1----:R-:W-:Y:S02]  /*1110*/  @P1 SHF.R.U32.HI R11, RZ, R8.reuse, R13 ;  /* 0x00000008ff0b1219 */ /* 0x082fe4000001160d */
[----:B------:R-:W-:Y:S02]  /*1120*/  SHF.R.U32.HI R5, RZ, R8, R5 ;  /* 0x00000008ff057219 */ /* 0x000fe40000011605 */
[----:B------:R-:W-:Y:S02]  /*1130*/  SHF.R.U32.HI R16, RZ, R7, R16 ;  /* 0x00000007ff107219 */ /* 0x000fe40000011610 */
[----:B------:R-:W-:Y:S01]  /*1140*/  SEL R5, R14, R5, !P1 ;  /* 0x000000050e057207 */ /* 0x000fe20004800000 */
[----:B--2---:R-:W-:Y:S01]  /*1150*/  IMAD.HI.U32 R13, R11, R2, RZ ;  /* 0x000000020b0d7227 */ /* 0x004fe200078e00ff */
[----:B------:R-:W-:-:S03]  /*1160*/  SEL R16, R15, R16, !P2 ;  /* 0x000000100f107207 */ /* 0x000fc60005000000 */
[----:B------:R-:W-:Y:S01]  /*1170*/  IMAD.HI.U32 R6, R12, R2, RZ ;  /* 0x000000020c067227 */ /* 0x000fe200078e00ff */
[----:B------:R-:W-:-:S04]  /*1180*/  @P0 SHF.R.U32.HI R11, RZ, R3, R13 ;  /* 0x00000003ff0b0219 */ /* 0x000fc8000001160d */
[----:B------:R-:W-:Y:S01]  /*1190*/  @P0 SHF.R.U32.HI R12, RZ, R3, R6 ;  /* 0x00000003ff0c0219 */ /* 0x000fe20000011606 */
[----:B------:R-:W-:-:S04]  /*11a0*/  IMAD R11, R11, R10, RZ ;  /* 0x0000000a0b0b7224 */ /* 0x000fc800078e02ff */
[----:B------:R-:W-:Y:S01]  /*11b0*/  IMAD R6, R12, R10, RZ ;  /* 0x0000000a0c067224 */ /* 0x000fe200078e02ff */
[----:B------:R-:W-:-:S04]  /*11c0*/  ISETP.GE.AND P1, PT, R5, R11, PT ;  /* 0x0000000b0500720c */ /* 0x000fc80003f26270 */
[----:B------:R-:W-:Y:S01]  /*11d0*/  ISETP.GE.OR P1, PT, R16, R6, P1 ;  /* 0x000000061000720c */ /* 0x000fe20000f26670 */
[----:B------:R-:W-:-:S05]  /*11e0*/  IMAD.HI.U32 R6, R5, R2, RZ ;  /* 0x0000000205067227 */ /* 0x000fca00078e00ff */
[----:B------:R-:W-:-:S04]  /*11f0*/  SHF.R.U32.HI R6, RZ, R3, R6 ;  /* 0x00000003ff067219 */ /* 0x000fc80000011606 */
[----:B------:R-:W-:-:S03]  /*1200*/  SEL R6, R5, R6, !P0 ;  /* 0x0000000605067207 */ /* 0x000fc60004000000 */
[----:B------:R-:W-:Y:S01]  /*1210*/  @!P1 IMAD.HI.U32 R7, R16, R2, RZ ;  /* 0x0000000210079227 */ /* 0x000fe200078e00ff */
[----:B------:R-:W-:-:S04]  /*1220*/  IADD3 R2, PT, PT, -R6, RZ, RZ ;  /* 0x000000ff06027210 */ /* 0x000fc80007ffe1ff */
[----:B------:R-:W-:Y:S01]  /*1230*/  @!P1 SHF.R.U32.HI R3, RZ, R3, R7 ;  /* 0x00000003ff039219 */ /* 0x000fe20000011607 */
[----:B------:R-:W-:Y:S01]  /*1240*/  IMAD R2, R10, R2, R5 ;  /* 0x000000020a027224 */ /* 0x000fe200078e0205 */
[----:B------:R-:W-:Y:S02]  /*1250*/  IADD3 R7, PT, PT, -R5, RZ, RZ ;  /* 0x000000ff05077210 */ /* 0x000fe40007ffe1ff */
[----:B------:R-:W-:-:S03]  /*1260*/  @!P1 SEL R3, R16, R3, !P0 ;  /* 0x0000000310039207 */ /* 0x000fc60004000000 */
[----:B------:R-:W-:Y:S02]  /*1270*/  IMAD R7, R4, R7, R14 ;  /* 0x0000000704077224 */ /* 0x000fe400078e020e */
[--C-:B------:R-:W-:Y:S02]  /*1280*/  @!P1 IMAD.IADD R6, R6, 0x1, -R3.reuse ;  /* 0x0000000106069824 */ /* 0x100fe400078e0a03 */
[----:B------:R-:W-:Y:S01]  /*1290*/  @!P1 IMAD R3, R2, R12, R3 ;  /* 0x0000000c02039224 */ /* 0x000fe200078e0203 */
[----:B------:R-:W-:Y:S01]  /*12a0*/  IADD3 R2, PT, PT, -R16, RZ, RZ ;  /* 0x000000ff10027210 */ /* 0x000fe20007ffe1ff */
[----:B------:R-:W-:Y:S02]  /*12b0*/  @!P1 IMAD R5, R6, R10, R16 ;  /* 0x0000000a06059224 */ /* 0x000fe400078e0210 */
[----:B------:R-:W-:Y:S02]  /*12c0*/  @!P1 IMAD.MOV.U32 R16, RZ, RZ, R3 ;  /* 0x000000ffff109224 */ /* 0x000fe400078e0003 */
[----:B------:R-:W-:-:S02]  /*12d0*/  IMAD R2, R9, R2, R15 ;  /* 0x0000000209027224 */ /* 0x000fc400078e020f */
[----:B------:R-:W-:Y:S02]  /*12e0*/  IMAD R14, R5, R4, R7 ;  /* 0x00000004050e7224 */ /* 0x000fe400078e0207 */
[----:B------:R-:W-:Y:S02]  /*12f0*/  IMAD R15, R16, R9, R2 ;  /* 0x00000009100f7224 */ /* 0x000fe400078e0202 */
.L_x_16:
[----:B------:R-:W1:Y:S01]  /*1300*/  LDCU UR4, c[0x0][0xb30] ;  /* 0x00016600ff0477ac */ /* 0x000e620008000800 */
[----:B------:R-:W2:Y:S08]  /*1310*/  S2UR UR37, SR_CgaCtaId ;  /* 0x00000000002579c3 */ /* 0x000eb00000008800 */
[----:B------:R-:W3:Y:S01]  /*1320*/  LDC R40, c[0x0][0xb24] ;  /* 0x0002c900ff287b82 */ /* 0x000ee20000000800 */
[----:B-1----:R-:W-:-:S09]  /*1330*/  UISETP.NE.AND UP1, UPT, UR4, 0x1, UPT ;  /* 0x000000010400788c */ /* 0x002fd2000bf25270 */
[----:B--2---:R-:W-:Y:S05]  /*1340*/  BRA.U UP1, `(.L_x_17) ;  /* 0x0000000101407547 */ /* 0x004fea000b800000 */
[----:B------:R-:W1:Y:S08]  /*1350*/  LDC.64 R4, c[0x0][0xb10] ;  /* 0x0002c400ff047b82 */ /* 0x000e700000000a00 */
[----:B------:R-:W2:Y:S08]  /*1360*/  LDC.64 R2, c[0x0][0xb18] ;  /* 0x0002c600ff027b82 */ /* 0x000eb00000000a00 */
[----:B------:R-:W4:Y:S08]  /*1370*/  LDC R6, c[0x0][0xb20] ;  /* 0x0002c800ff067b82 */ /* 0x000f300000000800 */
[----:B------:R-:W3:Y:S01]  /*1380*/  LDC R7, c[0x0][0xb0c] ;  /* 0x0002c300ff077b82 */ /* 0x000ee20000000800 */
[----:B-1----:R-:W-:-:S05]  /*1390*/  IMAD.HI.U32 R4, R15, R4, RZ ;  /* 0x000000040f047227 */ /* 0x002fca00078e00ff */
[----:B------:R-:W-:Y:S01]  /*13a0*/  SHF.R.U32.HI R4, RZ, R5, R4 ;  /* 0x00000005ff047219 */ /* 0x000fe20000011604 */
[----:B--2---:R-:W-:Y:S01]  /*13b0*/  IMAD.HI.U32 R3, R14, R3, RZ ;  /* 0x000000030e037227 */ /* 0x004fe200078e00ff */
[----:B------:R-:W-:-:S04]  /*13c0*/  ISETP.NE.AND P0, PT, R2, 0x1, PT ;  /* 0x000000010200780c */ /* 0x000fc80003f05270 */
[----:B----4-:R-:W-:-:S04]  /*13d0*/  SHF.R.U32.HI R3, RZ, R6, R3 ;  /* 0x00000006ff037219 */ /* 0x010fc80000011603 */
[----:B------:R-:W-:Y:S02]  /*13e0*/  SEL R3, R14, R3, !P0 ;  /* 0x000000030e037207 */ /* 0x000fe40004000000 */
[----:B---3--:R-:W-:-:S04]  /*13f0*/  ISETP.NE.AND P1, PT, R7, 0x1, PT ;  /* 0x000000010700780c */ /* 0x008fc80003f25270 */
[----:B------:R-:W-:-:S05]  /*1400*/  SEL R4, R15, R4, !P1 ;  /* 0x000000040f047207 */ /* 0x000fca0004800000 */
[----:B------:R-:W-:Y:S02]  /*1410*/  IMAD.IADD R5, R3, 0x1, -R4 ;  /* 0x0000000103057824 */ /* 0x000fe400078e0a04 */
[----:B------:R-:W-:Y:S02]  /*1420*/  IMAD.IADD R3, R4, 0x1, -R3 ;  /* 0x0000000104037824 */ /* 0x000fe400078e0a03 */
[----:B------:R-:W-:Y:S02]  /*1430*/  IMAD R15, R5, R7, R15 ;  /* 0x00000007050f7224 */ /* 0x000fe400078e020f */
[----:B------:R-:W-:-:S07]  /*1440*/  IMAD R14, R3, R2, R14 ;  /* 0x00000002030e7224 */ /* 0x000fce00078e020e */
.L_x_17:
[----:B------:R-:W-:Y:S01]  /*1450*/  BAR.SYNC.DEFER_BLOCKING 0x0 ;  /* 0x0000000000007b1d */ /* 0x000fe20000010000 */
[----:B------:R-:W-:Y:S01]  /*1460*/  UISETP.NE.AND UP1, UPT, UR8, 0x2, UPT ;  /* 0x000000020800788c */ /* 0x000fe2000bf25270 */
[----:B------:R-:W-:Y:S02]  /*1470*/  ISETP.NE.OR P5, PT, R0, 0x2, !P5 ;  /* 0x000000020000780c */ /* 0x000fe40006fa5670 */
[----:B------:R-:W-:-:S06]  /*1480*/  LOP3.LUT R2, R108, 0x1f, RZ, 0xc0, !PT ;  /* 0x0000001f6c027812 */ /* 0x000fcc00078ec0ff */
[----:B------:R-:W-:Y:S05]  /*1490*/  BRA.U UP1, `(.L_x_18) ;  /* 0x0000001501347547 */ /* 0x000fea000b800000 */
[----:B------:R-:W1:Y:S01]  /*14a0*/  LDCU UR13, c[0x0][0x38c] ;  /* 0x00007180ff0d77ac */ /* 0x000e620008000800 */
[----:B------:R-:W2:Y:S01]  /*14b0*/  LDC R8, c[0x0][0x370] ;  /* 0x0000dc00ff087b82 */ /* 0x000ea20000000800 */
[----:B------:R-:W-:Y:S01]  /*14c0*/  PLOP3.LUT P1, PT, PT, PT, UP2, 0x80, 0x8 ;  /* 0x000000000008781c */ /* 0x000fe20003f2f028 */
[----:B------:R-:W-:Y:S01]  /*14d0*/  IMAD.MOV.U32 R17, RZ, RZ, 0x1 ;  /* 0x00000001ff117424 */ /* 0x000fe200078e00ff */
[----:B------:R-:W-:Y:S01]  /*14e0*/  ISETP.EQ.OR P4, PT, R2, RZ, P5 ;  /* 0x000000ff0200720c */ /* 0x000fe20002f82670 */
[----:B------:R-:W-:Y:S01]  /*14f0*/  IMAD.MOV.U32 R16, RZ, RZ, RZ ;  /* 0x000000ffff107224 */ /* 0x000fe200078e00ff */
[----:B------:R-:W-:Y:S02]  /*1500*/  PLOP3.LUT P1, PT, P1, PT, PT, 0x8, 0x80 ;  /* 0x000000000080781c */ /* 0x000fe40000f2e170 */
[----:B------:R-:W-:Y:S01]  /*1510*/  CS2R R12, SRZ ;  /* 0x00000000000c7805 */ /* 0x000fe2000001ff00 */
[----:B------:R-:W-:Y:S01]  /*1520*/  IMAD.MOV.U32 R11, RZ, RZ, 0x1 ;  /* 0x00000001ff0b7424 */ /* 0x000fe200078e00ff */
[----:B------:R-:W4:Y:S01]  /*1530*/  LDC R0, c[0x0][0x374] ;  /* 0x0000dd00ff007b82 */ /* 0x000f220000000800 */
[----:B------:R-:W2:Y:S01]  /*1540*/  LDCU.64 UR22, c[0x0][0x348] ;  /* 0x00006900ff1677ac */ /* 0x000ea20008000a00 */
[----:B------:R-:W-:Y:S01]  /*1550*/  UMOV UR6, URZ ;  /* 0x000000ff00067c82 */ /* 0x000fe20008000000 */
[----:B-1----:R-:W-:-:S04]  /*1560*/  UIADD3 UR5, UPT, UPT, UR13, 0x3f, URZ ;  /* 0x0000003f0d057890 */ /* 0x002fc8000fffe0ff */
[----:B------:R-:W-:-:S04]  /*1570*/  USHF.R.S32.HI UR4, URZ, 0x1f, UR5 ;  /* 0x0000001fff047899 */ /* 0x000fc80008011405 */
[----:B------:R-:W-:-:S04]  /*1580*/  ULEA.HI UR4, UR4, UR5, URZ, 0x6 ;  /* 0x0000000504047291 */ /* 0x000fc8000f8f30ff */
[----:B------:R-:W-:Y:S02]  /*1590*/  USHF.R.S32.HI UR15, URZ, 0x6, UR4 ;  /* 0x00000006ff0f7899 */ /* 0x000fe40008011404 */
[----:B------:R-:W-:Y:S02]  /*15a0*/  UIADD3 UR4, UPT, UPT, UR13, -0x1, URZ ;  /* 0xffffffff0d047890 */ /* 0x000fe4000fffe0ff */
[----:B------:R-:W-:Y:S02]  /*15b0*/  UISETP.LT.U32.AND UP0, UPT, UR15, 0xa, UPT ;  /* 0x0000000a0f00788c */ /* 0x000fe4000bf01070 */
[----:B------:R-:W-:Y:S02]  /*15c0*/  UISETP.GE.U32.AND UP1, UPT, UR4, -0x7f, UPT ;  /* 0xffffff810400788c */ /* 0x000fe4000bf26070 */
[----:B------:R-:W-:Y:S02]  /*15d0*/  USEL UR14, UR15, 0xa, UP0 ;  /* 0x0000000a0f0e7887 */ /* 0x000fe40008000000 */
[----:B------:R-:W-:-:S02]  /*15e0*/  UIADD3 UR13, UPT, UPT, UR13, 0x7e, URZ ;  /* 0x0000007e0d0d7890 */ /* 0x000fc4000fffe0ff */
[----:B------:R-:W-:Y:S02]  /*15f0*/  UIADD3 UR5, UPT, UPT, UR14, -0x1, URZ ;  /* 0xffffffff0e057890 */ /* 0x000fe4000fffe0ff */
[----:B------:R-:W-:-:S03]  /*1600*/  UIADD3 UR7, UPT, UPT, UR15, -UR14, URZ ;  /* 0x8000000e0f077290 */ /* 0x000fc6000fffe0ff */
[----:B------:R-:W-:-:S04]  /*1610*/  @UP1 UIADD3 UR5, UPT, UPT, UR14, URZ, URZ ;  /* 0x000000ff0e051290 */ /* 0x000fc8000fffe0ff */
[----:B--2---:R-:W-:-:S12]  /*1620*/  UIADD3 UR5, UPT, UPT, UR5, 0x1, URZ ;  /* 0x0000000105057890 */ /* 0x004fd8000fffe0ff */
.L_x_36:
[----:B------:R-:W-:Y:S01]  /*1630*/  UISETP.NE.AND UP0, UPT, UR37, URZ, UPT ;  /* 0x000000ff2500728c */ /* 0x000fe2000bf05270 */
[----:B------:R-:W1:Y:S08]  /*1640*/  S2UR UR37, SR_CgaCtaId ;  /* 0x00000000002579c3 */ /* 0x000e700000008800 */
[----:B------:R-:W-:Y:S05]  /*1650*/  BRA.U UP0, `(.L_x_19) ;  /* 0x0000000100347547 */ /* 0x000fea000b800000 */
[----:B------:R-:W2:Y:S01]  /*1660*/  S2R R2, SR_CgaCtaId ;  /* 0x0000000000027919 */ /* 0x000ea20000008800 */
[----:B------:R-:W-:-:S04]  /*1670*/  MOV R3, 0x400 ;  /* 0x0000040000037802 */ /* 0x000fc80000000f00 */
[----:B--2---:R-:W-:Y:S02]  /*1680*/  LEA R2, R2, R3, 0x18 ;  /* 0x0000000302027211 */ /* 0x004fe400078ec0ff */
[----:B------:R-:W-:-:S03]  /*1690*/  SHF.L.U32 R3, R11, 0x1f, RZ ;  /* 0x0000001f0b037819 */ /* 0x000fc600000006ff */
[----:B------:R-:W-:-:S04]  /*16a0*/  IMAD R2, R12, 0x8, R2 ;  /* 0x000000080c027824 */ /* 0x000fc800078e0202 */
[----:B------:R-:W2:Y:S02]  /*16b0*/  SYNCS.PHASECHK.TRANS64.TRYWAIT P0, [R2+URZ+0x160], R3 ;  /* 0x00016003020075a7 */ /* 0x000ea400080011ff */
[----:B--2---:R-:W-:Y:S05]  /*16c0*/  @!P0 BRA `(.L_x_20) ;  /* 0x0000007c00248947 */ /* 0x004fea0003800000 */
.L_x_132:
[----:B------:R-:W-:Y:S01]  /*16d0*/  VIADD R12, R12, 0x1 ;  /* 0x000000010c0c7836 */ /* 0x000fe20000000000 */
[----:B------:R2:W-:Y:S04]  /*16e0*/  SYNCS.ARRIVE.TRANS64.A1T0 RZ, [R2+URZ+0x150], RZ ;  /* 0x000150ff02ff79a7 */ /* 0x0005e800081000ff */
[----:B------:R-:W-:-:S04]  /*16f0*/  ISETP.NE.AND P0, PT, R12, 0x2, PT ;  /* 0x000000020c00780c */ /* 0x000fc80003f05270 */
[----:B------:R-:W-:Y:S02]  /*1700*/  SEL R12, R12, RZ, P0 ;  /* 0x000000ff0c0c7207 */ /* 0x000fe40000000000 */
[----:B--2---:R-:W-:-:S04]  /*1710*/  SEL R2, RZ, 0x1, P0 ;  /* 0x00000001ff027807 */ /* 0x004fc80000000000 */
[----:B------:R-:W-:-:S07]  /*1720*/  LOP3.LUT R11, R11, R2, RZ, 0x3c, !PT ;  /* 0x000000020b0b7212 */ /* 0x000fce00078e3cff */
.L_x_19:
[----:B------:R-:W-:Y:S01]  /*1730*/  UMOV UR4, 0x400 ;  /* 0x0000040000047882 */ /* 0x000fe20000000000 */
[----:B------:R-:W-:Y:S01]  /*1740*/  SHF.L.U32 R2, R17, 0x1f, RZ ;  /* 0x0000001f11027819 */ /* 0x000fe200000006ff */
[----:B-1----:R-:W-:Y:S01]  /*1750*/  ULEA UR4, UR37, UR4, 0x18 ;  /* 0x0000000425047291 */ /* 0x002fe2000f8ec0ff */
[----:B------:R-:W-:Y:S01]  /*1760*/  R2UR UR35, R15 ;  /* 0x000000000f2372ca */ /* 0x000fe200000e0000 */
[----:B------:R-:W-:Y:S01]  /*1770*/  UISETP.GE.U32.AND UP0, UPT, UR13, 0x7f, UPT ;  /* 0x0000007f0d00788c */ /* 0x000fe2000bf06070 */
[----:B------:R-:W-:Y:S01]  /*1780*/  R2UR UR11, R14 ;  /* 0x000000000e0b72ca */ /* 0x000fe200000e0000 */
[----:B------:R-:W-:Y:S01]  /*1790*/  ULEA UR8, UR6, UR4, 0x3 ;  /* 0x0000000406087291 */ /* 0x000fe2000f8e18ff */
[----:B------:R-:W-:-:S08]  /*17a0*/  UMOV UR24, URZ ;  /* 0x000000ff00187c82 */ /* 0x000fd00008000000 */
[----:B------:R1:W2:Y:S01]  /*17b0*/  SYNCS.PHASECHK.TRANS64.TRYWAIT P0, [UR8+0x50], R2 ;  /* 0x00005002ff0075a7 */ /* 0x0002a20008001108 */
[----:B------:R-:W-:Y:S02]  /*17c0*/  USHF.L.U32 UR35, UR35, 0x6, URZ ;  /* 0x0000000623237899 */ /* 0x000fe400080006ff */
[----:B------:R-:W-:Y:S01]  /*17d0*/  USHF.L.U32 UR11, UR11, 0x8, URZ ;  /* 0x000000080b0b7899 */ /* 0x000fe200080006ff */
[----:B------:R-:W-:Y:S11]  /*17e0*/  BRA.U !UP0, `(.L_x_21) ;  /* 0x0000000108a87547 */ /* 0x000ff6000b800000 */
[----:B------:R-:W-:Y:S01]  /*17f0*/  UMOV UR16, URZ ;  /* 0x000000ff00107c82 */ /* 0x000fe20008000000 */
[----:B------:R-:W-:-:S05]  /*1800*/  UMOV UR17, UR6 ;  /* 0x0000000600117c82 */ /* 0x000fca0008000000 */
.L_x_26:
[----:B-1----:R-:W-:Y:S01]  /*1810*/  ULEA UR33, UR17, UR4, 0x3 ;  /* 0x0000000411217291 */ /* 0x002fe2000f8e18ff */
[----:B--2---:R-:W-:Y:S01]  /*1820*/  @!P5 MOV R3, 0x5000 ;  /* 0x000050000003d802 */ /* 0x004fe20000000f00 */
[----:B--2---:R-:W-:Y:S10]  /*1830*/  @P0 BRA `(.L_x_22) ;  /* 0x00000000000c0947 */ /* 0x004ff40003800000 */
[----:B------:R-:W-:-:S04]  /*1840*/  SHF.L.U32 R4, R17, 0x1f, RZ ;  /* 0x0000001f11047819 */ /* 0x000fc800000006ff */
[----:B------:R-:W2:Y:S02]  /*1850*/  SYNCS.PHASECHK.TRANS64.TRYWAIT P0, [UR33+0x50], R4 ;  /* 0x00005004ff0075a7 */ /* 0x000ea40008001121 */
[----:B--2---:R-:W-:Y:S05]  /*1860*/  @!P0 BRA `(.L_x_23) ;  /* 0x0000007800d08947 */ /* 0x004fea0003800000 */
.L_x_22:
[----:B------:R2:W-:Y:S01]  /*1870*/  @!P5 SYNCS.ARRIVE.TRANS64 RZ, [UR33], R3 ;  /* 0x00000003ffffd9a7 */ /* 0x0005e20008000021 */
[----:B------:R-:W-:Y:S04]  /*1880*/  BSSY.RECONVERGENT B0, `(.L_x_24) ;  /* 0x0000003000007945 */ /* 0x000fe80003800200 */
[----:B------:R-:W-:Y:S05]  /*1890*/  @P4 BRA `(.L_x_25) ;  /* 0x0000000000044947 */ /* 0x000fea0003800000 */
[----:B------:R-:W-:Y:S05]  /*18a0*/  BPT.TRAP 0x1 ;  /* 0x000000040000795c */ /* 0x000fea0000300000 */
.L_x_25:
[----:B------:R-:W-:Y:S05]  /*18b0*/  BSYNC.RECONVERGENT B0 ;  /* 0x0000000000007941 */ /* 0x000fea0003800200 */
.L_x_24:
[----:B------:R-:W-:Y:S02]  /*18c0*/  UIADD3 UR6, UPT, UPT, UR17, 0x1, URZ ;  /* 0x0000000111067890 */ /* 0x000fe4000fffe0ff */
[----:B------:R-:W-:Y:S02]  /*18d0*/  ULEA UR32, UR17, UR4, 0xc ;  /* 0x0000000411207291 */ /* 0x000fe4000f8e60ff */
[----:B------:R-:W-:Y:S02]  /*18e0*/  UISETP.NE.AND UP0, UPT, UR6, 0xa, UPT ;  /* 0x0000000a0600788c */ /* 0x000fe4000bf05270 */
[----:B------:R-:W-:Y:S02]  /*18f0*/  UIADD3 UR26, UP1, UPT, UR22, 0x80, URZ ;  /* 0x00000080161a7890 */ /* 0x000fe4000ff3e0ff */
[----:B------:R-:W-:Y:S02]  /*1900*/  USEL UR9, URZ, 0x1, UP0 ;  /* 0x00000001ff097887 */ /* 0x000fe40008000000 */
[----:B------:R-:W-:-:S02]  /*1910*/  USEL UR6, UR6, URZ, UP0 ;  /* 0x000000ff06067287 */ /* 0x000fc40008000000 */
[----:B------:R-:W-:Y:S02]  /*1920*/  UIADD3 UR20, UP0, UPT, UR22, 0x180, URZ ;  /* 0x0000018016147890 */ /* 0x000fe4000ff1e0ff */
[----:B------:R-:W-:Y:S01]  /*1930*/  ULEA UR8, UR6, UR4, 0x3 ;  /* 0x0000000406087291 */ /* 0x000fe2000f8e18ff */
[----:B------:R-:W-:Y:S01]  /*1940*/  LOP3.LUT R17, R17, UR9, RZ, 0x3c, !PT ;  /* 0x0000000911117c12 */ /* 0x000fe2000f8e3cff */
[----:B------:R-:W-:Y:S02]  /*1950*/  USHF.L.U32 UR34, UR16, 0x6, URZ ;  /* 0x0000000610227899 */ /* 0x000fe400080006ff */
[----:B------:R-:W-:Y:S01]  /*1960*/  UIADD3.X UR27, UPT, UPT, URZ, UR23, URZ, UP1, !UPT ;  /* 0x00000017ff1b7290 */ /* 0x000fe20008ffe4ff */
[----:B-1----:R-:W-:Y:S01]  /*1970*/  SHF.L.U32 R2, R17, 0x1f, RZ ;  /* 0x0000001f11027819 */ /* 0x002fe200000006ff */
[----:B------:R-:W-:Y:S02]  /*1980*/  UIADD3 UR32, UPT, UPT, UR32, 0x6400, URZ ;  /* 0x0000640020207890 */ /* 0x000fe4000fffe0ff */
[----:B------:R-:W-:Y:S01]  /*1990*/  UIADD3.X UR21, UPT, UPT, URZ, UR23, URZ, UP0, !UPT ;  /* 0x00000017ff157290 */ /* 0x000fe200087fe4ff */
[----:B------:R1:W1:Y:S01]  /*19a0*/  SYNCS.PHASECHK.TRANS64.TRYWAIT P0, [UR8+0x50], R2 ;  /* 0x00005002ff0075a7 */ /* 0x0002620008001108 */
[----:B------:R-:W-:Y:S01]  /*19b0*/  ULEA UR8, UR17, UR4, 0xe ;  /* 0x0000000411087291 */ /* 0x000fe2000f8e70ff */
[----:B------:R-:W-:Y:S01]  /*19c0*/  UMOV UR18, 0x0 ;  /* 0x0000000000127882 */ /* 0x000fe20000000000 */
[----:B------:R-:W-:-:S02]  /*19d0*/  UMOV UR19, 0x10000000 ;  /* 0x1000000000137882 */ /* 0x000fc40000000000 */
[----:B------:R-:W-:Y:S01]  /*19e0*/  UIADD3 UR8, UPT, UPT, UR8, 0x10400, URZ ;  /* 0x0001040008087890 */ /* 0x000fe2000fffe0ff */
[----:B------:R1:W-:Y:S01]  /*19f0*/  UTMALDG.3D [UR32], [UR26], desc[UR18] ;  /* 0x000012201a0075b4 */ /* 0x0003e20008011000 */
[----:B------:R-:W-:Y:S01]  /*1a00*/  UMOV UR12, UR36 ;  /* 0x00000024000c7c82 */ /* 0x000fe20008000000 */
[----:B------:R-:W-:Y:S01]  /*1a10*/  UMOV UR9, UR33 ;  /* 0x0000002100097c82 */ /* 0x000fe20008000000 */
[----:B------:R-:W-:Y:S01]  /*1a20*/  UMOV UR10, UR34 ;  /* 0x00000022000a7c82 */ /* 0x000fe20008000000 */
[----:B------:R-:W-:Y:S01]  /*1a30*/  UIADD3 UR16, UPT, UPT, UR16, 0x1, URZ ;  /* 0x0000000110107890 */ /* 0x000fe2000fffe0ff */
[----:B------:R-:W-:Y:S01]  /*1a40*/  UMOV UR24, UR5 ;  /* 0x0000000500187c82 */ /* 0x000fe20008000000 */
[----:B------:R-:W-:Y:S02]  /*1a50*/  UMOV UR17, UR6 ;  /* 0x0000000600117c82 */ /* 0x000fe40008000000 */
[----:B------:R1:W-:Y:S01]  /*1a60*/  UTMALDG.3D [UR8], [UR20], desc[UR18] ;  /* 0x00001208140075b4 */ /* 0x0003e20008011000 */
[----:B------:R-:W-:-:S09]  /*1a70*/  UISETP.NE.AND UP0, UPT, UR16, UR5, UPT ;  /* 0x000000051000728c */ /* 0x000fd2000bf05270 */
[----:B------:R-:W-:Y:S05]  /*1a80*/  BRA.U UP0, `(.L_x_26) ;  /* 0xfffffffd00607547 */ /* 0x000fea000b83ffff */
.L_x_21:
[----:B-1----:R-:W-:Y:S01]  /*1a90*/  ULEA UR8, UR6, UR4, 0x3 ;  /* 0x0000000406087291 */ /* 0x002fe2000f8e18ff */
[----:B------:R-:W-:Y:S01]  /*1aa0*/  SHF.L.U32 R2, R17, 0x1f, RZ ;  /* 0x0000001f11027819 */ /* 0x000fe200000006ff */
[----:B------:R-:W-:Y:S01]  /*1ab0*/  @!P1 SYNCS.ARRIVE.TRANS64.A1T0 RZ, [UR4+0xe8], RZ ;  /* 0x0000e8ffffff99a7 */ /* 0x000fe20008100004 */
[----:B------:R-:W-:-:S06]  /*1ac0*/  UISETP.GT.AND UP0, UPT, UR15, UR14, UPT ;  /* 0x0000000e0f00728c */ /* 0x000fcc000bf04270 */
[----:B--2---:R1:W2:Y:S03]  /*1ad0*/  SYNCS.PHASECHK.TRANS64.TRYWAIT P0, [UR8+0x50], R2 ;  /* 0x00005002ff0075a7 */ /* 0x0042a60008001108 */
[----:B------:R-:W-:Y:S05]  /*1ae0*/  BRA.U !UP0, `(.L_x_27) ;  /* 0x0000000108ac7547 */ /* 0x000fea000b800000 */
[----:B------:R-:W-:Y:S01]  /*1af0*/  UIADD3 UR21, UPT, UPT, UR7, UR24, URZ ;  /* 0x0000001807157290 */ /* 0x000fe2000fffe0ff */
[----:B------:R-:W-:-:S11]  /*1b00*/  UMOV UR25, UR6 ;  /* 0x0000000600197c82 */ /* 0x000fd60008000000 */
.L_x_32:
[----:B-1----:R-:W-:Y:S01]  /*1b10*/  ULEA UR17, UR25, UR4, 0x3 ;  /* 0x0000000419117291 */ /* 0x002fe2000f8e18ff */
[----:B--2---:R-:W-:Y:S01]  /*1b20*/  @!P5 MOV R3, 0x5000 ;  /* 0x000050000003d802 */ /* 0x004fe20000000f00 */
[----:B--2---:R-:W-:Y:S10]  /*1b30*/  @P0 BRA `(.L_x_28) ;  /* 0x00000000000c0947 */ /* 0x004ff40003800000 */
[----:B------:R-:W-:-:S04]  /*1b40*/  SHF.L.U32 R4, R17, 0x1f, RZ ;  /* 0x0000001f11047819 */ /* 0x000fc800000006ff */
[----:B------:R-:W2:Y:S02]  /*1b50*/  SYNCS.PHASECHK.TRANS64.TRYWAIT P0, [UR17+0x50], R4 ;  /* 0x00005004ff0075a7 */ /* 0x000ea40008001111 */
[----:B--2---:R-:W-:Y:S05]  /*1b60*/  @!P0 BRA `(.L_x_29) ;  /* 0x0000007800288947 */ /* 0x004fea0003800000 */
.L_x_28:
[----:B------:R2:W-:Y:S01]  /*1b70*/  @!P5 SYNCS.ARRIVE.TRANS64 RZ, [UR17], R3 ;  /* 0x00000003ffffd9a7 */ /* 0x0005e20008000011 */
[----:B------:R-:W-:Y:S04]  /*1b80*/  BSSY.RECONVERGENT B0, `(.L_x_30) ;  /* 0x0000003000007945 */ /* 0x000fe80003800200 */
[----:B------:R-:W-:Y:S05]  /*1b90*/  @P4 BRA `(.L_x_31) ;  /* 0x0000000000044947 */ /* 0x000fea0003800000 */
[----:B------:R-:W-:Y:S05]  /*1ba0*/  BPT.TRAP 0x1 ;  /* 0x000000040000795c */ /* 0x000fea0000300000 */
.L_x_31:
[----:B------:R-:W-:Y:S05]  /*1bb0*/  BSYNC.RECONVERGENT B0 ;  /* 0x0000000000007941 */ /* 0x000fea0003800200 */
.L_x_30:
        /* <DEDUP_REMOVED lines=10> */
[----:B------:R-:W-:Y:S01]  /*1c60*/  UIADD3 UR16, UPT, UPT, UR16, 0x6400, URZ ;  /* 0x0000640010107890 */ /* 0x000fe2000fffe0ff */
[----:B-1----:R-:W-:Y:S01]  /*1c70*/  SHF.L.U32 R2, R17, 0x1f, RZ ;  /* 0x0000001f11027819 */ /* 0x002fe200000006ff */
[----:B------:R-:W-:Y:S02]  /*1c80*/  UIADD3.X UR31, UPT, UPT, URZ, UR23, URZ, UP1, !UPT ;  /* 0x00000017ff1f7290 */ /* 0x000fe40008ffe4ff */
[----:B------:R-:W-:Y:S01]  /*1c90*/  UIADD3.X UR29, UPT, UPT, URZ, UR23, URZ, UP0, !UPT ;  /* 0x00000017ff1d7290 */ /* 0x000fe200087fe4ff */
[----:B------:R1:W1:Y:S01]  /*1ca0*/  SYNCS.PHASECHK.TRANS64.TRYWAIT P0, [UR8+0x50], R2 ;  /* 0x00005002ff0075a7 */ /* 0x0002620008001108 */
[----:B------:R-:W-:Y:S01]  /*1cb0*/  ULEA UR8, UR25, UR4, 0xe ;  /* 0x0000000419087291 */ /* 0x000fe2000f8e70ff */
[----:B------:R-:W-:Y:S01]  /*1cc0*/  UMOV UR26, 0x0 ;  /* 0x00000000001a7882 */ /* 0x000fe20000000000 */
[----:B------:R-:W-:-:S02]  /*1cd0*/  UMOV UR27, 0x10000000 ;  /* 0x10000000001b7882 */ /* 0x000fc40000000000 */
[----:B------:R-:W-:Y:S01]  /*1ce0*/  UIADD3 UR8, UPT, UPT, UR8, 0x10400, URZ ;  /* 0x0001040008087890 */ /* 0x000fe2000fffe0ff */
[----:B------:R-:W-:Y:S01]  /*1cf0*/  UMOV UR19, UR35 ;  /* 0x0000002300137c82 */ /* 0x000fe20008000000 */
[----:B------:R-:W-:Y:S01]  /*1d00*/  UMOV UR20, UR36 ;  /* 0x0000002400147c82 */ /* 0x000fe20008000000 */
[----:B------:R-:W-:Y:S01]  /*1d10*/  UMOV UR12, UR36 ;  /* 0x00000024000c7c82 */ /* 0x000fe20008000000 */
[----:B------:R-:W-:Y:S01]  /*1d20*/  UMOV UR9, UR17 ;  /* 0x0000001100097c82 */ /* 0x000fe20008000000 */
[----:B------:R-:W-:Y:S01]  /*1d30*/  UMOV UR10, UR18 ;  /* 0x00000012000a7c82 */ /* 0x000fe20008000000 */
[----:B------:R1:W-:Y:S01]  /*1d40*/  UTMALDG.3D [UR16], [UR30], desc[UR26] ;  /* 0x00001a101e0075b4 */ /* 0x0003e20008011000 */
[----:B------:R-:W-:Y:S01]  /*1d50*/  UIADD3 UR24, UPT, UPT, UR24, 0x1, URZ ;  /* 0x0000000118187890 */ /* 0x000fe2000fffe0ff */
[----:B------:R-:W-:-:S03]  /*1d60*/  UMOV UR25, UR6 ;  /* 0x0000000600197c82 */ /* 0x000fc60008000000 */
[----:B------:R-:W-:Y:S01]  /*1d70*/  UISETP.NE.AND UP0, UPT, UR24, UR21, UPT ;  /* 0x000000151800728c */ /* 0x000fe2000bf05270 */
[----:B------:R1:W-:Y:S08]  /*1d80*/  UTMALDG.3D [UR8], [UR28], desc[UR26] ;  /* 0x00001a081c0075b4 */ /* 0x0003f00008011000 */
[----:B------:R-:W-:Y:S05]  /*1d90*/  BRA.U UP0, `(.L_x_32) ;  /* 0xfffffffd005c7547 */ /* 0x000fea000b83ffff */
.L_x_27:
[C---:B-1----:R-:W-:Y:S01]  /*1da0*/  LEA R2, R16.reuse, UR4, 0x3 ;  /* 0x0000000410027c11 */ /* 0x042fe2000f8e18ff */
[----:B------:R-:W-:Y:S01]  /*1db0*/  NOP ;  /* 0x0000000000007918 */ /* 0x000fe20000000000 */
[----:B--2---:R-:W-:Y:S02]  /*1dc0*/  SHF.L.U32 R3, R13, 0x1f, RZ ;  /* 0x0000001f0d037819 */ /* 0x004fe400000006ff */
[----:B------:R-:W-:Y:S02]  /*1dd0*/  LEA R4, R16, UR4, 0x4 ;  /* 0x0000000410047c11 */ /* 0x000fe4000f8e20ff */
[----:B------:R-:W1:Y:S02]  /*1de0*/  SYNCS.PHASECHK.TRANS64.TRYWAIT P0, [R2+URZ+0xf0], R3 ;  /* 0x0000f003020075a7 */ /* 0x000e6400080011ff */
[----:B-1----:R-:W-:Y:S05]  /*1df0*/  @!P0 BRA `(.L_x_33) ;  /* 0x00000074009c8947 */ /* 0x002fea0003800000 */
.L_x_135:
[----:B------:R-:W2:Y:S01]  /*1e00*/  LDS.128 R4, [R4+0x180] ;  /* 0x0001800004047984 */ /* 0x000ea20000000c00 */
[----:B---3--:R-:W-:Y:S01]  /*1e10*/  ISETP.GE.AND P0, PT, R40, 0x1, PT ;  /* 0x000000012800780c */ /* 0x008fe20003f06270 */
[----:B-1----:R-:W-:Y:S01]  /*1e20*/  VIADD R2, R2, 0x100 ;  /* 0x0000010002027836 */ /* 0x002fe20000000000 */
[----:B------:R-:W-:Y:S01]  /*1e30*/  @!PT LDS RZ, [RZ] ;  /* 0x00000000fffff984 */ /* 0x000fe20000000800 */
[----:B------:R-:W-:Y:S01]  /*1e40*/  @!PT LDS RZ, [RZ] ;  /* 0x00000000fffff984 */ /* 0x000fe20000000800 */
[----:B------:R-:W-:Y:S01]  /*1e50*/  @!PT LDS RZ, [RZ] ;  /* 0x00000000fffff984 */ /* 0x000fe20000000800 */
[----:B------:R-:W-:Y:S01]  /*1e60*/  @!PT LDS RZ, [RZ] ;  /* 0x00000000fffff984 */ /* 0x000fe20000000800 */
[----:B------:R1:W-:Y:S06]  /*1e70*/  MEMBAR.ALL.CTA ;  /* 0x0000000000007992 */ /* 0x0003ec0000008000 */
[----:B-1----:R-:W1:Y:S01]  /*1e80*/  FENCE.VIEW.ASYNC.S ;  /* 0x00000000000073c6 */ /* 0x002e620000000000 */
[----:B------:R-:W-:-:S04]  /*1e90*/  PRMT R2, RZ, 0x654, R2 ;  /* 0x00000654ff027816 */ /* 0x000fc80000000002 */
[----:B-1----:R1:W-:Y:S01]  /*1ea0*/  SYNCS.ARRIVE.TRANS64.RED.A1T0 RZ, [R2+URZ], RZ ;  /* 0x000000ff02ff79a7 */ /* 0x0023e200081004ff */
[----:B--2---:R-:W-:-:S13]  /*1eb0*/  LOP3.LUT P2, RZ, R6, 0x1, RZ, 0xc0, !PT ;  /* 0x0000000106ff7812 */ /* 0x004fda000784c0ff */
[----:B------:R-:W-:Y:S01]  /*1ec0*/  @P2 SHF.R.U32.HI R3, RZ, 0x10, R5 ;  /* 0x00000010ff032819 */ /* 0x000fe20000011605 */
[----:B------:R-:W-:Y:S01]  /*1ed0*/  VOTEU.ANY UP0, P2 ;  /* 0x0000000000ff7886 */ /* 0x000fe20001000100 */
[----:B------:R-:W-:Y:S02]  /*1ee0*/  @P2 MOV R10, R4 ;  /* 0x00000004000a2202 */ /* 0x000fe40000000f00 */
[----:B------:R-:W-:Y:S02]  /*1ef0*/  @P2 R2UR.BROADCAST UR8, R3 ;  /* 0x00000000030822ca */ /* 0x000fe400008e0000 */
[----:B------:R-:W-:-:S11]  /*1f00*/  @P2 LOP3.LUT R9, R5, 0xffff, RZ, 0xc0, !PT ;  /* 0x0000ffff05092812 */ /* 0x000fd600078ec0ff */
[----:B------:R-:W-:Y:S01]  /*1f10*/  @UP0 UMOV UR36, UR8 ;  /* 0x0000000800240c82 */ /* 0x000fe20008000000 */
[----:B-1----:R-:W-:Y:S05]  /*1f20*/  @!P0 BRA `(.L_x_34) ;  /* 0x0000000000b88947 */ /* 0x002fea0003800000 */
[----:B------:R-:W4:Y:S01]  /*1f30*/  LDC.64 R4, c[0x0][0xb18] ;  /* 0x0002c600ff047b82 */ /* 0x000f220000000a00 */
[----:B------:R-:W-:-:S07]  /*1f40*/  ISETP.NE.AND P3, PT, R40, 0x1, PT ;  /* 0x000000012800780c */ /* 0x000fce0003f65270 */
[----:B------:R-:W1:Y:S08]  /*1f50*/  LDC.64 R6, c[0x0][0xb10] ;  /* 0x0002c400ff067b82 */ /* 0x000e700000000a00 */
[----:B------:R-:W2:Y:S08]  /*1f60*/  LDC R14, c[0x0][0xb20] ;  /* 0x0002c800ff0e7b82 */ /* 0x000eb00000000800 */
[----:B------:R-:W3:Y:S01]  /*1f70*/  LDC R15, c[0x0][0xb0c] ;  /* 0x0002c300ff0f7b82 */ /* 0x000ee20000000800 */
[----:B----4-:R-:W-:Y:S01]  /*1f80*/  IMAD.HI.U32 R19, R0, R5, RZ ;  /* 0x0000000500137227 */ /* 0x010fe200078e00ff */
[----:B------:R-:W-:-:S03]  /*1f90*/  ISETP.NE.AND P0, PT, R4, 0x1, PT ;  /* 0x000000010400780c */ /* 0x000fc60003f05270 */
[----:B------:R-:W-:-:S03]  /*1fa0*/  IMAD.HI.U32 R5, R9, R5, RZ ;  /* 0x0000000509057227 */ /* 0x000fc600078e00ff */
[----:B------:R-:W4:Y:S01]  /*1fb0*/  LDC.64 R2, c[0x0][0xb28] ;  /* 0x0002ca00ff027b82 */ /* 0x000f220000000a00 */
[----:B-1----:R-:W-:-:S04]  /*1fc0*/  IMAD.HI.U32 R20, R8, R6, RZ ;  /* 0x0000000608147227 */ /* 0x002fc800078e00ff */
[----:B------:R-:W-:Y:S01]  /*1fd0*/  IMAD.HI.U32 R21, R10, R6, RZ ;  /* 0x000000060a157227 */ /* 0x000fe200078e00ff */
[----:B------:R-:W-:Y:S02]  /*1fe0*/  SHF.R.U32.HI R20, RZ, R7, R20 ;  /* 0x00000007ff147219 */ /* 0x000fe40000011614 */
[-C--:B--2---:R-:W-:Y:S02]  /*1ff0*/  SHF.R.U32.HI R19, RZ, R14.reuse, R19 ;  /* 0x0000000eff137219 */ /* 0x084fe40000011613 */
[----:B------:R-:W-:Y:S02]  /*2000*/  SHF.R.U32.HI R5, RZ, R14, R5 ;  /* 0x0000000eff057219 */ /* 0x000fe40000011605 */
[----:B------:R-:W-:Y:S02]  /*2010*/  SEL R19, R0, R19, !P0 ;  /* 0x0000001300137207 */ /* 0x000fe40004000000 */
[----:B------:R-:W-:Y:S02]  /*2020*/  SHF.R.U32.HI R21, RZ, R7, R21 ;  /* 0x00000007ff157219 */ /* 0x000fe40000011615 */
[----:B---3--:R-:W-:-:S02]  /*2030*/  ISETP.NE.AND P1, PT, R15, 0x1, PT ;  /* 0x000000010f00780c */ /* 0x008fc40003f25270 */
[----:B------:R-:W-:Y:S02]  /*2040*/  SEL R5, R9, R5, !P0 ;  /* 0x0000000509057207 */ /* 0x000fe40004000000 */
[----:B------:R-:W-:Y:S02]  /*2050*/  SEL R20, R8, R20, !P1 ;  /* 0x0000001408147207 */ /* 0x000fe40004800000 */
[----:B------:R-:W-:Y:S01]  /*2060*/  SEL R21, R10, R21, !P1 ;  /* 0x000000150a157207 */ /* 0x000fe20004800000 */
[----:B----4-:R-:W-:-:S04]  /*2070*/  IMAD.HI.U32 R18, R19, R2, RZ ;  /* 0x0000000213127227 */ /* 0x010fc800078e00ff */
        /* <DEDUP_REMOVED lines=10> */
[----:B------:R-:W-:-:S04]  /*2120*/  @!P0 IMAD.HI.U32 R7, R21, R2, RZ ;  /* 0x0000000215078227 */ /* 0x000fc800078e00ff */
[----:B------:R-:W-:Y:S01]  /*2130*/  IMAD.MOV R2, RZ, RZ, -R6 ;  /* 0x000000ffff027224 */ /* 0x000fe200078e0a06 */
[----:B------:R-:W-:Y:S02]  /*2140*/  @!P0 SHF.R.U32.HI R3, RZ, R3, R7 ;  /* 0x00000003ff038219 */ /* 0x000fe40000011607 */
[----:B------:R-:W-:Y:S01]  /*2150*/  IADD3 R7, PT, PT, -R5, RZ, RZ ;  /* 0x000000ff05077210 */ /* 0x000fe20007ffe1ff */
[----:B------:R-:W-:Y:S01]  /*2160*/  IMAD R2, R40, R2, R5 ;  /* 0x0000000228027224 */ /* 0x000fe200078e0205 */
        /* <DEDUP_REMOVED lines=10> */
.L_x_34:
[----:B------:R-:W1:Y:S02]  /*2210*/  LDCU UR8, c[0x0][0xb30] ;  /* 0x00016600ff0877ac */ /* 0x000e640008000800 */
[----:B-1----:R-:W-:-:S09]  /*2220*/  UISETP.NE.AND UP0, UPT, UR8, 0x1, UPT ;  /* 0x000000010800788c */ /* 0x002fd2000bf05270 */
[----:B------:R-:W-:Y:S05]  /*2230*/  BRA.U UP0, `(.L_x_35) ;  /* 0x0000000100407547 */ /* 0x000fea000b800000 */
[----:B------:R-:W1:Y:S08]  /*2240*/  LDC.64 R4, c[0x0][0xb10] ;  /* 0x0002c400ff047b82 */ /* 0x000e700000000a00 */
[----:B------:R-:W2:Y:S08]  /*2250*/  LDC.64 R2, c[0x0][0xb18] ;  /* 0x0002c600ff027b82 */ /* 0x000eb00000000a00 */
[----:B------:R-:W3:Y:S08]  /*2260*/  LDC R6, c[0x0][0xb20] ;  /* 0x0002c800ff067b82 */ /* 0x000ef00000000800 */
[----:B------:R-:W4:Y:S01]  /*2270*/  LDC R7, c[0x0][0xb0c] ;  /* 0x0002c300ff077b82 */ /* 0x000f220000000800 */
[----:B-1----:R-:W-:-:S05]  /*2280*/  IMAD.HI.U32 R4, R10, R4, RZ ;  /* 0x000000040a047227 */ /* 0x002fca00078e00ff */
[----:B------:R-:W-:Y:S01]  /*2290*/  SHF.R.U32.HI R4, RZ, R5, R4 ;  /* 0x00000005ff047219 */ /* 0x000fe20000011604 */
[----:B--2---:R-:W-:Y:S01]  /*22a0*/  IMAD.HI.U32 R3, R9, R3, RZ ;  /* 0x0000000309037227 */ /* 0x004fe200078e00ff */
[----:B------:R-:W-:-:S04]  /*22b0*/  ISETP.NE.AND P0, PT, R2, 0x1, PT ;  /* 0x000000010200780c */ /* 0x000fc80003f05270 */
[----:B---3--:R-:W-:-:S04]  /*22c0*/  SHF.R.U32.HI R3, RZ, R6, R3 ;  /* 0x00000006ff037219 */ /* 0x008fc80000011603 */
[----:B------:R-:W-:Y:S02]  /*22d0*/  SEL R3, R9, R3, !P0 ;  /* 0x0000000309037207 */ /* 0x000fe40004000000 */
[----:B----4-:R-:W-:-:S04]  /*22e0*/  ISETP.NE.AND P1, PT, R7, 0x1, PT ;  /* 0x000000010700780c */ /* 0x010fc80003f25270 */
[----:B------:R-:W-:-:S05]  /*22f0*/  SEL R4, R10, R4, !P1 ;  /* 0x000000040a047207 */ /* 0x000fca0004800000 */
[----:B------:R-:W-:Y:S02]  /*2300*/  IMAD.IADD R5, R3, 0x1, -R4 ;  /* 0x0000000103057824 */ /* 0x000fe400078e0a04 */
[----:B------:R-:W-:Y:S02]  /*2310*/  IMAD.IADD R3, R4, 0x1, -R3 ;  /* 0x0000000104037824 */ /* 0x000fe400078e0a03 */
[----:B------:R-:W-:Y:S02]  /*2320*/  IMAD R10, R5, R7, R10 ;  /* 0x00000007050a7224 */ /* 0x000fe400078e020a */
[----:B------:R-:W-:-:S07]  /*2330*/  IMAD R9, R3, R2, R9 ;  /* 0x0000000203097224 */ /* 0x000fce00078e0209 */
.L_x_35:
[----:B------:R-:W-:Y:S01]  /*2340*/  VIADD R16, R16, 0x1 ;  /* 0x0000000110107836 */ /* 0x000fe20000000000 */
[----:B------:R-:W-:Y:S01]  /*2350*/  PLOP3.LUT P1, PT, PT, PT, PT, 0x80, 0x8 ;  /* 0x000000000008781c */ /* 0x000fe20003f2f070 */
[----:B------:R-:W-:Y:S02]  /*2360*/  IMAD.IADD R15, R10, 0x1, R95 ;  /* 0x000000010a0f7824 */ /* 0x000fe400078e025f */
[----:B------:R-:W-:Y:S01]  /*2370*/  IMAD.IADD R14, R9, 0x1, R94 ;  /* 0x00000001090e7824 */ /* 0x000fe200078e025e */
[----:B------:R-:W-:-:S04]  /*2380*/  ISETP.NE.AND P0, PT, R16, 0x2, PT ;  /* 0x000000021000780c */ /* 0x000fc80003f05270 */
[----:B------:R-:W-:Y:S02]  /*2390*/  SEL R2, RZ, 0x1, P0 ;  /* 0x00000001ff027807 */ /* 0x000fe40000000000 */
[----:B------:R-:W-:Y:S02]  /*23a0*/  SEL R16, R16, RZ, P0 ;  /* 0x000000ff10107207 */ /* 0x000fe40000000000 */
[----:B------:R-:W-:Y:S01]  /*23b0*/  LOP3.LUT R13, R13, R2, RZ, 0x3c, !PT ;  /* 0x000000020d0d7212 */ /* 0x000fe200078e3cff */
[----:B------:R-:W-:Y:S06]  /*23c0*/  @P2 BRA `(.L_x_36) ;  /* 0xfffffff000982947 */ /* 0x000fec000383ffff */
[----:B------:R-:W-:Y:S01]  /*23d0*/  UIADD3 UR4, UPT, UPT, UR4, 0x50, URZ ;  /* 0x0000005004047890 */ /* 0x000fe2000fffe0ff */
[----:B------:R-:W-:-:S03]  /*23e0*/  SHF.L.U32 R2, R17, 0x1f, RZ ;  /* 0x0000001f11027819 */ /* 0x000fc600000006ff */
[----:B------:R-:W-:-:S09]  /*23f0*/  ULEA UR5, UR6, UR4, 0x3 ;  /* 0x0000000406057291 */ /* 0x000fd2000f8e18ff */
[----:B------:R-:W1:Y:S02]  /*2400*/  SYNCS.PHASECHK.TRANS64.TRYWAIT P0, [UR5], R2 ;  /* 0x00000002ff0075a7 */ /* 0x000e640008001105 */
[----:B-1----:R-:W-:Y:S05]  /*2410*/  @!P0 BRA `(.L_x_37) ;  /* 0x0000007000288947 */ /* 0x002fea0003800000 */
.L_x_137:
[----:B------:R-:W-:-:S04]  /*2420*/  UIADD3 UR6, UPT, UPT, UR6, 0x1, URZ ;  /* 0x0000000106067890 */ /* 0x000fc8000fffe0ff */
[----:B------:R-:W-:-:S04]  /*2430*/  UISETP.NE.AND UP0, UPT, UR6, 0xa, UPT ;  /* 0x0000000a0600788c */ /* 0x000fc8000bf05270 */
[----:B------:R-:W-:Y:S02]  /*2440*/  USEL UR7, URZ, 0x1, UP0 ;  /* 0x00000001ff077887 */ /* 0x000fe40008000000 */
[----:B------:R-:W-:-:S04]  /*2450*/  USEL UR6, UR6, URZ, UP0 ;  /* 0x000000ff06067287 */ /* 0x000fc80008000000 */
[----:B------:R-:W-:Y:S01]  /*2460*/  ULEA UR5, UR6, UR4, 0x3 ;  /* 0x0000000406057291 */ /* 0x000fe2000f8e18ff */
[----:B-1----:R-:W-:-:S04]  /*2470*/  LOP3.LUT R2, R17, UR7, RZ, 0x3c, !PT ;  /* 0x0000000711027c12 */ /* 0x002fc8000f8e3cff */
[----:B------:R-:W-:-:S04]  /*2480*/  SHF.L.U32 R3, R2, 0x1f, RZ ;  /* 0x0000001f02037819 */ /* 0x000fc800000006ff */
[----:B------:R-:W1:Y:S02]  /*2490*/  SYNCS.PHASECHK.TRANS64.TRYWAIT P0, [UR5], R3 ;  /* 0x00000003ff0075a7 */ /* 0x000e640008001105 */
[----:B-1----:R-:W-:Y:S05]  /*24a0*/  @!P0 BRA `(.L_x_38) ;  /* 0x00000070001c8947 */ /* 0x002fea0003800000 */
.L_x_139:
[----:B------:R-:W-:-:S04]  /*24b0*/  UIADD3 UR6, UPT, UPT, UR6, 0x1, URZ ;  /* 0x0000000106067890 */ /* 0x000fc8000fffe0ff */
[----:B------:R-:W-:-:S04]  /*24c0*/  UISETP.NE.AND UP0, UPT, UR6, 0xa, UPT ;  /* 0x0000000a0600788c */ /* 0x000fc8000bf05270 */
[----:B------:R-:W-:Y:S02]  /*24d0*/  USEL UR7, URZ, 0x1, UP0 ;  /* 0x00000001ff077887 */ /* 0x000fe40008000000 */
[----:B------:R-:W-:-:S04]  /*24e0*/  USEL UR6, UR6, URZ, UP0 ;  /* 0x000000ff06067287 */ /* 0x000fc80008000000 */
[----:B------:R-:W-:Y:S01]  /*24f0*/  ULEA UR5, UR6, UR4, 0x3 ;  /* 0x0000000406057291 */ /* 0x000fe2000f8e18ff */
[----:B------:R-:W-:-:S04]  /*2500*/  LOP3.LUT R2, R2, UR7, RZ, 0x3c, !PT ;  /* 0x0000000702027c12 */ /* 0x000fc8000f8e3cff */
[----:B-1----:R-:W-:-:S04]  /*2510*/  SHF.L.U32 R3, R2, 0x1f, RZ ;  /* 0x0000001f02037819 */ /* 0x002fc800000006ff */
[----:B------:R-:W1:Y:S02]  /*2520*/  SYNCS.PHASECHK.TRANS64.TRYWAIT P0, [UR5], R3 ;  /* 0x00000003ff0075a7 */ /* 0x000e640008001105 */
[----:B-1----:R-:W-:Y:S05]  /*2530*/  @!P0 BRA `(.L_x_39) ;  /* 0x0000007000108947 */ /* 0x002fea0003800000 */
.L_x_141:
        /* <DEDUP_REMOVED lines=9> */
.L_x_143:
        /* <DEDUP_REMOVED lines=9> */
.L_x_145:
        /* <DEDUP_REMOVED lines=9> */
.L_x_147:
        /* <DEDUP_REMOVED lines=9> */
.L_x_149:
        /* <DEDUP_REMOVED lines=9> */
.L_x_151:
        /* <DEDUP_REMOVED lines=9> */
.L_x_153:
[----:B------:R-:W-:-:S04]  /*28a0*/  UIADD3 UR6, UPT, UPT, UR6, 0x1, URZ ;  /* 0x0000000106067890 */ /* 0x000fc8000fffe0ff */
[----:B------:R-:W-:-:S04]  /*28b0*/  UISETP.NE.AND UP0, UPT, UR6, 0xa, UPT ;  /* 0x0000000a0600788c */ /* 0x000fc8000bf05270 */
[----:B------:R-:W-:Y:S02]  /*28c0*/  USEL UR5, URZ, 0x1, UP0 ;  /* 0x00000001ff057887 */ /* 0x000fe40008000000 */
[----:B------:R-:W-:-:S04]  /*28d0*/  USEL UR6, UR6, URZ, UP0 ;  /* 0x000000ff06067287 */ /* 0x000fc80008000000 */
[----:B------:R-:W-:Y:S01]  /*28e0*/  ULEA UR6, UR6, UR4, 0x3 ;  /* 0x0000000406067291 */ /* 0x000fe2000f8e18ff */
[----:B------:R-:W-:-:S04]  /*28f0*/  LOP3.LUT R2, R2, UR5, RZ, 0x3c, !PT ;  /* 0x0000000502027c12 */ /* 0x000fc8000f8e3cff */
[----:B------:R-:W-:Y:S01]  /*2900*/  SHF.L.U32 R2, R2, 0x1f, RZ ;  /* 0x0000001f02027819 */ /* 0x000fe200000006ff */
[----:B-1--4-:R-:W-:-:S07]  /*2910*/  IMAD.U32 R0, RZ, RZ, UR6 ;  /* 0x00000006ff007e24 */ /* 0x012fce000f8e00ff */
.L_x_46:
[----:B-1----:R1:W2:Y:S02]  /*2920*/  SYNCS.PHASECHK.TRANS64.TRYWAIT P0, [R0+URZ], R2 ;  /* 0x00000002000075a7 */ /* 0x0022a400080011ff */
[----:B--2---:R-:W-:Y:S05]  /*2930*/  @!P0 NANOSLEEP.SYNCS 0x989680 ;  /* 0x009896800000895d */ /* 0x004fea0003900000 */
[----:B------:R-:W2:Y:S02]  /*2940*/  @!P0 SYNCS.PHASECHK.TRANS64 P0, [R0+URZ], R2 ;  /* 0x00000002000085a7 */ /* 0x000ea400080010ff */
[----:B--2---:R-:W-:Y:S05]  /*2950*/  @P0 EXIT ;  /* 0x000000000000094d */ /* 0x004fea0003800000 */
[----:B------:R-:W-:Y:S05]  /*2960*/  BRA `(.L_x_46) ;  /* 0xfffffffc00ec7947 */ /* 0x000fea000383ffff */
.L_x_18:
[----:B------:R-:W-:-:S04]  /*2970*/  UISETP.NE.AND UP1, UPT, UR37, URZ, UPT ;  /* 0x000000ff2500728c */ /* 0x000fc8000bf25270 */
[----:B------:R-:W-:-:S09]  /*2980*/  UISETP.NE.OR UP1, UPT, UR8, 0x1, UP1 ;  /* 0x000000010800788c */ /* 0x000fd20008f25670 */
[----:B------:R-:W-:Y:S05]  /*2990*/  BRA.U UP1, `(.L_x_47) ;  /* 0x0000000501487547 */ /* 0x000fea000b800000 */
[----:B------:R-:W-:Y:S01]  /*29a0*/  ISETP.NE.AND P2, PT, R2, RZ, PT ;  /* 0x000000ff0200720c */ /* 0x000fe20003f45270 */
[----:B------:R-:W-:Y:S01]  /*29b0*/  IMAD.MOV.U32 R12, RZ, RZ, 0x1 ;  /* 0x00000001ff0c7424 */ /* 0x000fe200078e00ff */
[----:B------:R-:W-:Y:S02]  /*29c0*/  CS2R R10, SRZ ;  /* 0x00000000000a7805 */ /* 0x000fe4000001ff00 */
[----:B------:R-:W-:Y:S01]  /*29d0*/  CS2R R8, SRZ ;  /* 0x0000000000087805 */ /* 0x000fe2000001ff00 */
[----:B------:R-:W-:Y:S01]  /*29e0*/  UMOV UR4, 0x400 ;  /* 0x0000040000047882 */ /* 0x000fe20000000000 */
[----:B------:R-:W-:Y:S01]  /*29f0*/  UMOV UR6, URZ ;  /* 0x000000ff00067c82 */ /* 0x000fe20008000000 */
[----:B------:R-:W-:-:S12]  /*2a00*/  ULEA UR37, UR37, UR4, 0x18 ;  /* 0x0000000425257291 */ /* 0x000fd8000f8ec0ff */
.L_x_51:
[----:B------:R-:W-:Y:S02]  /*2a10*/  LEA R0, R8, UR37, 0x3 ;  /* 0x0000002508007c11 */ /* 0x000fe4000f8e18ff */
[----:B------:R-:W-:-:S03]  /*2a20*/  SHF.L.U32 R4, R9, 0x1f, RZ ;  /* 0x0000001f09047819 */ /* 0x000fc600000006ff */
[----:B------:R-:W-:Y:S01]  /*2a30*/  VIADD R5, R0, 0x160 ;  /* 0x0000016000057836 */ /* 0x000fe20000000000 */
[----:B------:R-:W1:Y:S02]  /*2a40*/  SYNCS.PHASECHK.TRANS64.TRYWAIT P0, [R0+URZ+0x150], R4 ;  /* 0x00015004000075a7 */ /* 0x000e6400080011ff */
[----:B-1----:R-:W-:Y:S05]  /*2a50*/  @!P0 BRA `(.L_x_48) ;  /* 0x0000006c00708947 */ /* 0x002fea0003800000 */
.L_x_154:
[----:B------:R-:W-:Y:S01]  /*2a60*/  ULEA UR5, UR6, UR37, 0x3 ;  /* 0x0000002506057291 */ /* 0x000fe2000f8e18ff */
[----:B-1----:R-:W-:Y:S01]  /*2a70*/  PRMT R0, RZ, 0x654, R5 ;  /* 0x00000654ff007816 */ /* 0x002fe20000000005 */
[----:B------:R-:W-:Y:S01]  /*2a80*/  @!P2 IMAD.MOV.U32 R4, RZ, RZ, 0x10 ;  /* 0x00000010ff04a424 */ /* 0x000fe200078e00ff */
[----:B------:R-:W-:Y:S01]  /*2a90*/  SHF.L.U32 R5, R12, 0x1f, RZ ;  /* 0x0000001f0c057819 */ /* 0x000fe200000006ff */
[----:B------:R-:W-:Y:S01]  /*2aa0*/  UIADD3 UR4, UPT, UPT, UR5, 0xf0, URZ ;  /* 0x000000f005047890 */ /* 0x000fe2000fffe0ff */
[----:B------:R1:W-:Y:S05]  /*2ab0*/  SYNCS.ARRIVE.TRANS64.RED.A1T0 RZ, [R0+URZ], RZ ;  /* 0x000000ff00ff79a7 */ /* 0x0003ea00081004ff */
[----:B------:R-:W-:Y:S01]  /*2ac0*/  IMAD.U32 R6, RZ, RZ, UR4 ;  /* 0x00000004ff067e24 */ /* 0x000fe2000f8e00ff */
[----:B------:R-:W2:Y:S04]  /*2ad0*/  SYNCS.PHASECHK.TRANS64.TRYWAIT P0, [UR5+0x100], R5 ;  /* 0x00010005ff0075a7 */ /* 0x000ea80008001105 */
[----:B------:R-:W-:Y:S01]  /*2ae0*/  PRMT R6, R2, 0x654, R6 ;  /* 0x0000065402067816 */ /* 0x000fe20000000006 */
[----:B-12---:R-:W-:Y:S06]  /*2af0*/  @!P0 BRA `(.L_x_49) ;  /* 0x0000006c005c8947 */ /* 0x006fec0003800000 */
.L_x_156:
[----:B------:R-:W-:Y:S01]  /*2b00*/  ULEA UR4, UR6, UR37, 0x4 ;  /* 0x0000002506047291 */ /* 0x000fe2000f8e20ff */
[----:B------:R-:W-:Y:S01]  /*2b10*/  SEL R3, R6, R3, !P2 ;  /* 0x0000000306037207 */ /* 0x000fe20005000000 */
[----:B------:R-:W-:Y:S01]  /*2b20*/  UIADD3 UR5, UPT, UPT, UR5, 0xf0, URZ ;  /* 0x000000f005057890 */ /* 0x000fe2000fffe0ff */
[----:B-1----:R-:W-:Y:S01]  /*2b30*/  LEA R0, R11, UR37, 0x3 ;  /* 0x000000250b007c11 */ /* 0x002fe2000f8e18ff */
[----:B------:R-:W-:Y:S01]  /*2b40*/  UIADD3 UR4, UPT, UPT, UR4, 0x180, URZ ;  /* 0x0000018004047890 */ /* 0x000fe2000fffe0ff */
[----:B------:R1:W-:Y:S01]  /*2b50*/  @!P2 SYNCS.ARRIVE.TRANS64.RED RZ, [R3+URZ], R4 ;  /* 0x0000000403ffa9a7 */ /* 0x0003e200080004ff */
[----:B------:R-:W-:Y:S01]  /*2b60*/  UIADD3 UR6, UPT, UPT, UR6, 0x1, URZ ;  /* 0x0000000106067890 */ /* 0x000fe2000fffe0ff */
[----:B------:R-:W-:-:S03]  /*2b70*/  VIADD R8, R8, 0x1 ;  /* 0x0000000108087836 */ /* 0x000fc60000000000 */
[----:B------:R-:W-:Y:S02]  /*2b80*/  UISETP.NE.AND UP0, UPT, UR6, 0x2, UPT ;  /* 0x000000020600788c */ /* 0x000fe4000bf05270 */
[----:B------:R-:W-:Y:S01]  /*2b90*/  ISETP.NE.AND P0, PT, R8, 0x2, PT ;  /* 0x000000020800780c */ /* 0x000fe20003f05270 */
[----:B------:R-:W-:Y:S06]  /*2ba0*/  UGETNEXTWORKID.BROADCAST [UR4], [UR5] ;  /* 0x00000000040073ca */ /* 0x000fec0008000100 */
[----:B------:R-:W-:Y:S02]  /*2bb0*/  USEL UR4, URZ, 0x1, UP0 ;  /* 0x00000001ff047887 */ /* 0x000fe40008000000 */
[----:B------:R-:W-:-:S04]  /*2bc0*/  USEL UR6, UR6, URZ, UP0 ;  /* 0x000000ff06067287 */ /* 0x000fc80008000000 */
[----:B------:R-:W-:Y:S02]  /*2bd0*/  LOP3.LUT R12, R12, UR4, RZ, 0x3c, !PT ;  /* 0x000000040c0c7c12 */ /* 0x000fe4000f8e3cff */
[----:B-1----:R-:W-:-:S04]  /*2be0*/  SHF.L.U32 R4, R10, 0x1f, RZ ;  /* 0x0000001f0a047819 */ /* 0x002fc800000006ff */
[----:B------:R-:W1:Y:S02]  /*2bf0*/  SYNCS.PHASECHK.TRANS64.TRYWAIT P1, [R0+URZ+0xf0], R4 ;  /* 0x0000f004000075a7 */ /* 0x000e6400080211ff */
[----:B-1----:R-:W-:Y:S05]  /*2c00*/  @!P1 BRA `(.L_x_50) ;  /* 0x0000006c00309947 */ /* 0x002fea0003800000 */
.L_x_157:
[C---:B-1----:R-:W-:Y:S01]  /*2c10*/  LEA R4, R11.reuse, UR37, 0x4 ;  /* 0x000000250b047c11 */ /* 0x042fe2000f8e20ff */
[----:B------:R-:W-:Y:S01]  /*2c20*/  VIADD R0, R0, 0x100 ;  /* 0x0000010000007836 */ /* 0x000fe20000000000 */
[----:B------:R-:W-:Y:S01]  /*2c30*/  SEL R8, R8, RZ, P0 ;  /* 0x000000ff08087207 */ /* 0x000fe20000000000 */
[----:B------:R-:W-:-:S03]  /*2c40*/  VIADD R11, R11, 0x1 ;  /* 0x000000010b0b7836 */ /* 0x000fc60000000000 */
[----:B------:R-:W1:Y:S01]  /*2c50*/  LDS.128 R4, [R4+0x180] ;  /* 0x0001800004047984 */ /* 0x000e620000000c00 */
[----:B------:R-:W-:Y:S02]  /*2c60*/  PRMT R0, RZ, 0x654, R0 ;  /* 0x00000654ff007816 */ /* 0x000fe40000000000 */
[C---:B------:R-:W-:Y:S01]  /*2c70*/  ISETP.NE.AND P1, PT, R11.reuse, 0x2, PT ;  /* 0x000000020b00780c */ /* 0x040fe20003f25270 */
[----:B------:R-:W-:Y:S01]  /*2c80*/  @!PT LDS RZ, [RZ] ;  /* 0x00000000fffff984 */ /* 0x000fe20000000800 */
[----:B------:R-:W-:Y:S01]  /*2c90*/  @!PT LDS RZ, [RZ] ;  /* 0x00000000fffff984 */ /* 0x000fe20000000800 */
[----:B------:R-:W-:Y:S01]  /*2ca0*/  @!PT LDS RZ, [RZ] ;  /* 0x00000000fffff984 */ /* 0x000fe20000000800 */
[----:B------:R-:W-:Y:S01]  /*2cb0*/  @!PT LDS RZ, [RZ] ;  /* 0x00000000fffff984 */ /* 0x000fe20000000800 */
[----:B------:R2:W-:Y:S06]  /*2cc0*/  MEMBAR.ALL.CTA ;  /* 0x0000000000007992 */ /* 0x0005ec0000008000 */
[----:B--2---:R-:W2:Y:S01]  /*2cd0*/  FENCE.VIEW.ASYNC.S ;  /* 0x00000000000073c6 */ /* 0x004ea20000000000 */
[----:B------:R-:W-:Y:S01]  /*2ce0*/  SEL R11, R11, RZ, P1 ;  /* 0x000000ff0b0b7207 */ /* 0x000fe20000800000 */
[----:B--2---:R2:W-:Y:S01]  /*2cf0*/  SYNCS.ARRIVE.TRANS64.RED.A1T0 RZ, [R0+URZ], RZ ;  /* 0x000000ff00ff79a7 */ /* 0x0045e200081004ff */
[----:B-1----:R-:W-:-:S02]  /*2d00*/  LOP3.LUT P3, RZ, R6, 0x1, RZ, 0xc0, !PT ;  /* 0x0000000106ff7812 */ /* 0x002fc4000786c0ff */
[----:B------:R-:W-:-:S04]  /*2d10*/  SEL R4, RZ, 0x1, P1 ;  /* 0x00000001ff047807 */ /* 0x000fc80000800000 */
[----:B------:R-:W-:Y:S02]  /*2d20*/  LOP3.LUT R10, R10, R4, RZ, 0x3c, !PT ;  /* 0x000000040a0a7212 */ /* 0x000fe400078e3cff */
[----:B--2---:R-:W-:-:S04]  /*2d30*/  SEL R0, RZ, 0x1, P0 ;  /* 0x00000001ff007807 */ /* 0x004fc80000000000 */
[----:B------:R-:W-:Y:S01]  /*2d40*/  LOP3.LUT R9, R9, R0, RZ, 0x3c, !PT ;  /* 0x0000000009097212 */ /* 0x000fe200078e3cff */
[----:B------:R-:W-:Y:S06]  /*2d50*/  @P3 BRA `(.L_x_51) ;  /* 0xfffffffc002c3947 */ /* 0x000fec000383ffff */
[----:B------:R-:W-:Y:S01]  /*2d60*/  ULEA UR5, UR6, UR37, 0x3 ;  /* 0x0000002506057291 */ /* 0x000fe2000f8e18ff */
[----:B------:R-:W-:-:S08]  /*2d70*/  SHF.L.U32 R2, R12, 0x1f, RZ ;  /* 0x0000001f0c027819 */ /* 0x000fd000000006ff */
[----:B------:R-:W1:Y:S02]  /*2d80*/  SYNCS.PHASECHK.TRANS64 P0, [UR5+0x100], R2 ;  /* 0x00010002ff0075a7 */ /* 0x000e640008001005 */
[----:B-1----:R-:W-:Y:S05]  /*2d90*/  @P0 BRA `(.L_x_52) ;  /* 0x0000000000080947 */ /* 0x002fea0003800000 */
[----:B------:R-:W1:Y:S02]  /*2da0*/  SYNCS.PHASECHK.TRANS64.TRYWAIT P0, [UR5+0x100], R2 ;  /* 0x00010002ff0075a7 */ /* 0x000e640008001105 */
[----:B-1----:R-:W-:Y:S05]  /*2db0*/  @!P0 BRA `(.L_x_53) ;  /* 0x0000006800d88947 */ /* 0x002fea0003800000 */
.L_x_52:
[----:B------:R-:W-:-:S04]  /*2dc0*/  UIADD3 UR4, UPT, UPT, UR6, 0x1, URZ ;  /* 0x0000000106047890 */ /* 0x000fc8000fffe0ff */
[----:B------:R-:W-:-:S04]  /*2dd0*/  UISETP.NE.AND UP0, UPT, UR4, 0x2, UPT ;  /* 0x000000020400788c */ /* 0x000fc8000bf05270 */
[----:B------:R-:W-:Y:S02]  /*2de0*/  USEL UR7, URZ, 0x1, UP0 ;  /* 0x00000001ff077887 */ /* 0x000fe40008000000 */
[----:B------:R-:W-:-:S04]  /*2df0*/  USEL UR4, UR4, URZ, UP0 ;  /* 0x000000ff04047287 */ /* 0x000fc80008000000 */
[----:B------:R-:W-:Y:S01]  /*2e00*/  ULEA UR4, UR4, UR37, 0x3 ;  /* 0x0000002504047291 */ /* 0x000fe2000f8e18ff */
[----:B-1----:R-:W-:-:S04]  /*2e10*/  LOP3.LUT R2, R12, UR7, RZ, 0x3c, !PT ;  /* 0x000000070c027c12 */ /* 0x002fc8000f8e3cff */
[----:B------:R-:W-:-:S04]  /*2e20*/  SHF.L.U32 R0, R2, 0x1f, RZ ;  /* 0x0000001f02007819 */ /* 0x000fc800000006ff */
[----:B------:R-:W1:Y:S02]  /*2e30*/  SYNCS.PHASECHK.TRANS64 P0, [UR4+0x100], R0 ;  /* 0x00010000ff0075a7 */ /* 0x000e640008001004 */
[----:B-1----:R-:W-:Y:S05]  /*2e40*/  @P0 EXIT ;  /* 0x000000000000094d */ /* 0x002fea0003800000 */
[----:B------:R-:W-:Y:S02]  /*2e50*/  SHF.L.U32 R2, R2, 0x1f, RZ ;  /* 0x0000001f02027819 */ /* 0x000fe400000006ff */
[----:B------:R-:W-:-:S07]  /*2e60*/  MOV R0, UR4 ;  /* 0x0000000400007c02 */ /* 0x000fce0008000f00 */
.L_x_54:
[----:B-1----:R1:W2:Y:S02]  /*2e70*/  SYNCS.PHASECHK.TRANS64.TRYWAIT P0, [R0+URZ+0x100], R2 ;  /* 0x00010002000075a7 */ /* 0x0022a400080011ff */
[----:B--2---:R-:W-:Y:S05]  /*2e80*/  @!P0 NANOSLEEP.SYNCS 0x989680 ;  /* 0x009896800000895d */ /* 0x004fea0003900000 */
[----:B------:R-:W2:Y:S02]  /*2e90*/  @!P0 SYNCS.PHASECHK.TRANS64 P0, [R0+URZ+0x100], R2 ;  /* 0x00010002000085a7 */ /* 0x000ea400080010ff */
[----:B--2---:R-:W-:Y:S05]  /*2ea0*/  @P0 EXIT ;  /* 0x000000000000094d */ /* 0x004fea0003800000 */
[----:B------:R-:W-:Y:S05]  /*2eb0*/  BRA `(.L_x_54) ;  /* 0xfffffffc00ec7947 */ /* 0x000fea000383ffff */
.L_x_47:
[----:B------:R-:W-:-:S09]  /*2ec0*/  UISETP.NE.AND UP1, UPT, UR8, URZ, UPT ;  /* 0x000000ff0800728c */ /* 0x000fd2000bf25270 */
[----:B------:R-:W-:Y:S05]  /*2ed0*/  BRA.U UP1, `(.L_x_55) ;  /* 0x0000000d01947547 */ /* 0x000fea000b800000 */
[----:B------:R-:W-:Y:S01]  /*2ee0*/  UMOV UR4, 0x40 ;  /* 0x0000004000047882 */ /* 0x000fe20000000000 */
[----:B------:R-:W-:Y:S01]  /*2ef0*/  NOP ;  /* 0x0000000000007918 */ /* 0x000fe20000000000 */
[----:B------:R-:W-:Y:S01]  /*2f00*/  ULEA UR4, UR37, UR4, 0x18 ;  /* 0x0000000425047291 */ /* 0x000fe2000f8ec0ff */
[----:B------:R-:W-:Y:S02]  /*2f10*/  UMOV UR5, 0x400 ;  /* 0x0000040000057882 */ /* 0x000fe40000000000 */
[----:B------:R-:W-:-:S06]  /*2f20*/  ULEA UR37, UR37, UR5, 0x18 ;  /* 0x0000000525257291 */ /* 0x000fcc000f8ec0ff */
[----:B------:R-:W1:Y:S02]  /*2f30*/  LDS.U8 R0, [UR4+0x1c] ;  /* 0x00001c04ff007984 */ /* 0x000e640008000000 */
[----:B-1----:R-:W-:-:S13]  /*2f40*/  ISETP.NE.AND P0, PT, R0, RZ, PT ;  /* 0x000000ff0000720c */ /* 0x002fda0003f05270 */
[----:B------:R-:W-:Y:S05]  /*2f50*/  @P0 BRA `(.L_x_56) ;  /* 0x0000000000580947 */ /* 0x000fea0003800000 */
[----:B------:R-:W-:-:S13]  /*2f60*/  ELECT P0, URZ, PT ;  /* 0x0000000000ff782f */ /* 0x000fda0003800000 */
[----:B------:R-:W-:Y:S05]  /*2f70*/  @!P0 BRA `(.L_x_57) ;  /* 0x0000000000608947 */ /* 0x000fea0003800000 */
[----:B------:R-:W-:Y:S01]  /*2f80*/  UMOV UR5, 0x10 ;  /* 0x0000001000057882 */ /* 0x000fe20000000000 */
[----:B------:R-:W-:Y:S01]  /*2f90*/  HFMA2 R0, -RZ, RZ, 0, 5.9604644775390625e-08 ;  /* 0x00000001ff007431 */ /* 0x000fe200000001ff */
[----:B------:R-:W-:-:S03]  /*2fa0*/  MOV R2, 0xffff ;  /* 0x0000ffff00027802 */ /* 0x000fc60000000f00 */
[----:B------:R-:W-:Y:S04]  /*2fb0*/  DEPBAR.LE SB1, 0x36 ;  /* 0x00009d800000791a */ /* 0x000fe80000000000 */
[----:B------:R-:W1:Y:S02]  /*2fc0*/  UTCATOMSWS.FIND_AND_SET.ALIGN UP0, UR5, UR5 ;  /* 0x00000005000575e3 */ /* 0x000e640008000800 */
[----:B-1----:R-:W-:Y:S01]  /*2fd0*/  MOV R3, UR5 ;  /* 0x0000000500037c02 */ /* 0x002fe20008000f00 */
[----:B------:R-:W-:Y:S06]  /*2fe0*/  BRA.U UP0, `(.L_x_58) ;  /* 0x0000000100187547 */ /* 0x000fec000b800000 */
.L_x_59:
[----:B------:R-:W-:Y:S05]  /*2ff0*/  NANOSLEEP 0x64 ;  /* 0x000000640000795d */ /* 0x000fea0003800000 */
[----:B------:R-:W-:-:S05]  /*3000*/  UMOV UR5, 0x10 ;  /* 0x0000001000057882 */ /* 0x000fca0000000000 */
[----:B------:R-:W-:Y:S04]  /*3010*/  DEPBAR.LE SB1, 0x36 ;  /* 0x00009d800000791a */ /* 0x000fe80000000000 */
[----:B------:R-:W1:Y:S02]  /*3020*/  UTCATOMSWS.FIND_AND_SET.ALIGN UP0, UR5, UR5 ;  /* 0x00000005000575e3 */ /* 0x000e640008000800 */
[----:B-1----:R-:W-:Y:S01]  /*3030*/  MOV R3, UR5 ;  /* 0x0000000500037c02 */ /* 0x002fe20008000f00 */
[----:B------:R-:W-:Y:S05]  /*3040*/  BRA.U !UP0, `(.L_x_59) ;  /* 0xfffffffd08e87547 */ /* 0x000fea000b83ffff */
.L_x_58:
[-C--:B------:R-:W-:Y:S02]  /*3050*/  SHF.L.U32 R2, R2, R3.reuse, RZ ;  /* 0x0000000302027219 */ /* 0x080fe400000006ff */
[----:B------:R-:W-:Y:S01]  /*3060*/  SHF.L.U32 R0, R0, R3, RZ ;  /* 0x0000000300007219 */ /* 0x000fe200000006ff */
[----:B------:R-:W-:Y:S02]  /*3070*/  IMAD.SHL.U32 R3, R3, 0x20, RZ ;  /* 0x0000002003037824 */ /* 0x000fe400078e00ff */
[----:B------:R1:W-:Y:S04]  /*3080*/  ATOMS.OR RZ, [UR4+0x14], R2 ;  /* 0x00001402ffff798c */ /* 0x0003e8000b000004 */
[----:B------:R1:W-:Y:S04]  /*3090*/  ATOMS.OR RZ, [UR4+0x18], R0 ;  /* 0x00001800ffff798c */ /* 0x0003e8000b000004 */
[----:B------:R1:W-:Y:S01]  /*30a0*/  STS [UR37+0x1a0], R3 ;  /* 0x0001a003ff007988 */ /* 0x0003e20008000825 */
[----:B------:R-:W-:Y:S05]  /*30b0*/  BRA `(.L_x_57) ;  /* 0x0000000000107947 */ /* 0x000fea0003800000 */
.L_x_56:
[----:B------:R-:W-:Y:S02]  /*30c0*/  MOV R0, 0xffffffff ;  /* 0xffffffff00007802 */ /* 0x000fe40000000f00 */
[----:B------:R-:W-:-:S03]  /*30d0*/  MOV R2, 0x3100 ;  /* 0x0000310000027802 */ /* 0x000fc60000000f00 */
[----:B------:R1:W-:Y:S04]  /*30e0*/  STS [UR37+0x1a0], R0 ;  /* 0x0001a000ff007988 */ /* 0x0003e80008000825 */
[----:B-1-3-5:R-:W-:Y:S05]  /*30f0*/  CALL.REL.NOINC `($__internal_1_$__cuda_sm10x_tcgen05_guardrail_trap_phase_invalid_during_alloc) ;  /* 0x00000070001c7944 */ /* 0x02afea0003c00000 */
.L_x_57:
[----:B------:R-:W-:Y:S05]  /*3100*/  WARPSYNC.ALL ;  /* 0x0000000000007948 */ /* 0x000fea0003800000 */
[----:B------:R-:W2:Y:S01]  /*3110*/  S2UR UR6, SR_CgaCtaId ;  /* 0x00000000000679c3 */ /* 0x000ea20000008800 */
[----:B------:R-:W-:Y:S01]  /*3120*/  UMOV UR4, 0x400 ;  /* 0x0000040000047882 */ /* 0x000fe20000000000 */
[----:B------:R-:W-:-:S06]  /*3130*/  NOP ;  /* 0x0000000000007918 */ /* 0x000fcc0000000000 */
[----:B------:R-:W-:Y:S06]  /*3140*/  BAR.ARV 0x6, 0xa0 ;  /* 0x0182800000007b1d */ /* 0x000fec0000002000 */
[----:B------:R-:W4:Y:S01]  /*3150*/  LDCU UR7, c[0x0][0x38c] ;  /* 0x00007180ff0777ac */ /* 0x000f220008000800 */
[----:B------:R-:W-:Y:S01]  /*3160*/  IMAD.MOV.U32 R11, RZ, RZ, 0x1 ;  /* 0x00000001ff0b7424 */ /* 0x000fe200078e00ff */
[----:B------:R-:W-:Y:S01]  /*3170*/  CS2R R8, SRZ ;  /* 0x0000000000087805 */ /* 0x000fe2000001ff00 */
[----:B------:R-:W-:Y:S01]  /*3180*/  IMAD.MOV.U32 R10, RZ, RZ, RZ ;  /* 0x000000ffff0a7224 */ /* 0x000fe200078e00ff */
[----:B------:R-:W-:Y:S01]  /*3190*/  UMOV UR18, URZ ;  /* 0x000000ff00127c82 */ /* 0x000fe20008000000 */
[----:B------:R-:W-:Y:S01]  /*31a0*/  UMOV UR17, URZ ;  /* 0x000000ff00117c82 */ /* 0x000fe20008000000 */
[----:B------:R-:W-:Y:S01]  /*31b0*/  UMOV UR22, 0x0 ;  /* 0x0000000000167882 */ /* 0x000fe20000000000 */
[----:B------:R-:W-:Y:S01]  /*31c0*/  UMOV UR23, 0x4400010 ;  /* 0x0440001000177882 */ /* 0x000fe20000000000 */
[----:B------:R-:W-:Y:S01]  /*31d0*/  UMOV UR20, 0x0 ;  /* 0x0000000000147882 */ /* 0x000fe20000000000 */
[----:B------:R-:W-:Y:S01]  /*31e0*/  UMOV UR21, 0x4400010 ;  /* 0x0440001000157882 */ /* 0x000fe20000000000 */
[----:B--2---:R-:W-:Y:S01]  /*31f0*/  ULEA UR6, UR6, UR4, 0x18 ;  /* 0x0000000406067291 */ /* 0x004fe2000f8ec0ff */
[----:B------:R-:W2:Y:S03]  /*3200*/  LDCU UR4, c[0x0][0x38c] ;  /* 0x00007180ff0477ac */ /* 0x000ea60008000800 */
[----:B------:R-:W-:-:S02]  /*3210*/  UIADD3 UR11, UPT, UPT, UR6, 0x6400, URZ ;  /* 0x00006400060b7890 */ /* 0x000fc4000fffe0ff */
[----:B----4-:R-:W-:-:S03]  /*3220*/  UIADD3 UR7, UPT, UPT, UR7, 0x3f, URZ ;  /* 0x0000003f07077890 */ /* 0x010fc6000fffe0ff */
[----:B-1----:R-:W1:Y:S01]  /*3230*/  LDS R0, [UR6+0x1a0] ;  /* 0x0001a006ff007984 */ /* 0x002e620008000800 */
[----:B------:R-:W-:Y:S02]  /*3240*/  UIADD3 UR12, UPT, UPT, UR6, 0x10400, URZ ;  /* 0x00010400060c7890 */ /* 0x000fe4000fffe0ff */
[----:B------:R-:W-:Y:S02]  /*3250*/  USHF.R.S32.HI UR5, URZ, 0x1f, UR7 ;  /* 0x0000001fff057899 */ /* 0x000fe40008011407 */
[----:B------:R-:W-:Y:S02]  /*3260*/  USHF.R.U32.HI UR11, URZ, 0x4, UR11 ;  /* 0x00000004ff0b7899 */ /* 0x000fe4000801160b */
[----:B------:R-:W-:Y:S02]  /*3270*/  ULEA.HI UR5, UR5, UR7, URZ, 0x6 ;  /* 0x0000000705057291 */ /* 0x000fe4000f8f30ff */
[----:B------:R-:W-:Y:S02]  /*3280*/  USHF.R.U32.HI UR12, URZ, 0x4, UR12 ;  /* 0x00000004ff0c7899 */ /* 0x000fe4000801160c */
[----:B------:R-:W-:-:S02]  /*3290*/  USHF.R.S32.HI UR5, URZ, 0x6, UR5 ;  /* 0x00000006ff057899 */ /* 0x000fc40008011405 */
[----:B------:R-:W-:Y:S02]  /*32a0*/  ULOP3.LUT UR11, UR11, 0x3fff, URZ, 0xc0, !UPT ;  /* 0x00003fff0b0b7892 */ /* 0x000fe4000f8ec0ff */
[----:B------:R-:W-:Y:S02]  /*32b0*/  UISETP.LT.AND UP0, UPT, UR5, 0x1, UPT ;  /* 0x000000010500788c */ /* 0x000fe4000bf01270 */
[----:B------:R-:W-:Y:S02]  /*32c0*/  ULOP3.LUT UR12, UR12, 0x3fff, URZ, 0xc0, !UPT ;  /* 0x00003fff0c0c7892 */ /* 0x000fe4000f8ec0ff */
[----:B------:R-:W-:Y:S02]  /*32d0*/  USEL UR10, UR5, 0x1, !UP0 ;  /* 0x00000001050a7887 */ /* 0x000fe4000c000000 */
[----:B------:R-:W-:Y:S02]  /*32e0*/  ULOP3.LUT UR11, UR11, 0x10000, URZ, 0xfc, !UPT ;  /* 0x000100000b0b7892 */ /* 0x000fe4000f8efcff */
[----:B------:R-:W-:-:S02]  /*32f0*/  ULOP3.LUT UR12, UR12, 0x10000, URZ, 0xfc, !UPT ;  /* 0x000100000c0c7892 */ /* 0x000fc4000f8efcff */
[----:B------:R-:W-:Y:S02]  /*3300*/  UIADD3 UR10, UPT, UPT, -UR10, URZ, URZ ;  /* 0x000000ff0a0a7290 */ /* 0x000fe4000fffe1ff */
[----:B--2---:R-:W-:Y:S01]  /*3310*/  UISETP.GE.AND UP3, UPT, UR4, 0x1, UPT ;  /* 0x000000010400788c */ /* 0x004fe2000bf66270 */
[----:B-1----:R-:W-:-:S15]  /*3320*/  R2UR UR19, R0 ;  /* 0x00000000001372ca */ /* 0x002fde00000e0000 */
.L_x_66:
[----:B------:R-:W-:Y:S02]  /*3330*/  LEA R0, R10, UR6, 0x3 ;  /* 0x000000060a007c11 */ /* 0x000fe4000f8e18ff */
[----:B------:R-:W-:Y:S02]  /*3340*/  SHF.L.U32 R2, R9, 0x1f, RZ ;  /* 0x0000001f09027819 */ /* 0x000fe400000006ff */
[----:B------:R-:W-:Y:S01]  /*3350*/  PLOP3.LUT P0, PT, PT, PT, UP3, 0x80, 0x8 ;  /* 0x000000000008781c */ /* 0x000fe20003f0f038 */
[----:B------:R-:W-:Y:S01]  /*3360*/  VIADD R3, R0, 0x100 ;  /* 0x0000010000037836 */ /* 0x000fe20000000000 */
[----:B-1----:R-:W1:Y:S02]  /*3370*/  SYNCS.PHASECHK.TRANS64.TRYWAIT P1, [R0+URZ+0xf0], R2 ;  /* 0x0000f002000075a7 */ /* 0x002e6400080211ff */
[----:B-1--4-:R-:W-:Y:S09]  /*3380*/  @!P1 BRA `(.L_x_60) ;  /* 0x00000064007c9947 */ /* 0x012ff20003800000 */
.L_x_159:
[----:B------:R-:W-:Y:S01]  /*3390*/  LEA R4, R10, UR6, 0x4 ;  /* 0x000000060a047c11 */ /* 0x000fe2000f8e20ff */
[----:B------:R-:W-:Y:S01]  /*33a0*/  @UP3 ULEA UR4, UR17, UR6, 0x3 ;  /* 0x0000000611043291 */ /* 0x000fe2000f8e18ff */
[----:B------:R-:W-:Y:S01]  /*33b0*/  PLOP3.LUT P2, PT, PT, PT, PT, 0x80, 0x8 ;  /* 0x000000000008781c */ /* 0x000fe20003f4f070 */
[----:B------:R-:W-:Y:S01]  /*33c0*/  ULEA UR8, UR18, UR6, 0x3 ;  /* 0x0000000612087291 */ /* 0x000fe2000f8e18ff */
[----:B------:R-:W-:Y:S02]  /*33d0*/  PRMT R3, RZ, 0x654, R3 ;  /* 0x00000654ff037816 */ /* 0x000fe40000000003 */
[----:B------:R-:W2:Y:S01]  /*33e0*/  LDS.128 R4, [R4+0x180] ;  /* 0x0001800004047984 */ /* 0x000ea20000000c00 */
[----:B-1----:R-:W-:Y:S02]  /*33f0*/  @P0 SHF.L.U32 R2, R8, 0x1f, RZ ;  /* 0x0000001f08020819 */ /* 0x002fe400000006ff */
[----:B------:R-:W-:Y:S01]  /*3400*/  SHF.L.U32 R0, R11, 0x1f, RZ ;  /* 0x0000001f0b007819 */ /* 0x000fe200000006ff */
[----:B------:R-:W-:Y:S01]  /*3410*/  @!PT LDS RZ, [RZ] ;  /* 0x00000000fffff984 */ /* 0x000fe20000000800 */
[----:B------:R-:W-:Y:S01]  /*3420*/  @!PT LDS RZ, [RZ] ;  /* 0x00000000fffff984 */ /* 0x000fe20000000800 */
[----:B------:R-:W-:Y:S01]  /*3430*/  @!PT LDS RZ, [RZ] ;  /* 0x00000000fffff984 */ /* 0x000fe20000000800 */
[----:B------:R-:W-:Y:S01]  /*3440*/  @!PT LDS RZ, [RZ] ;  /* 0x00000000fffff984 */ /* 0x000fe20000000800 */
[----:B------:R1:W-:Y:S06]  /*3450*/  MEMBAR.ALL.CTA ;  /* 0x0000000000007992 */ /* 0x0003ec0000008000 */
[----:B-1----:R-:W1:Y:S02]  /*3460*/  FENCE.VIEW.ASYNC.S ;  /* 0x00000000000073c6 */ /* 0x002e640000000000 */
[----:B-1----:R1:W-:Y:S01]  /*3470*/  SYNCS.ARRIVE.TRANS64.RED.A1T0 RZ, [R3+URZ], RZ ;  /* 0x000000ff03ff79a7 */ /* 0x0023e200081004ff */
[----:B------:R1:W4:Y:S01]  /*3480*/  @P0 SYNCS.PHASECHK.TRANS64.TRYWAIT P2, [UR4], R2 ;  /* 0x00000002ff0005a7 */ /* 0x0003220008041104 */
[----:B------:R-:W-:Y:S01]  /*3490*/  ULEA.HI UR4, UR18, UR18, URZ, 0x1 ;  /* 0x0000001212047291 */ /* 0x000fe2000f8f08ff */
[----:B--2---:R-:W-:-:S03]  /*34a0*/  LOP3.LUT P1, RZ, R6, 0x1, RZ, 0xc0, !PT ;  /* 0x0000000106ff7812 */ /* 0x004fc6000782c0ff */
[----:B------:R-:W-:Y:S02]  /*34b0*/  USHF.L.U32 UR9, UR4, 0x7, URZ ;  /* 0x0000000704097899 */ /* 0x000fe400080006ff */
[----:B------:R-:W-:Y:S02]  /*34c0*/  ULOP3.LUT UR4, UR4, 0xffe, URZ, 0xc0, !UPT ;  /* 0x00000ffe04047892 */ /* 0x000fe4000f8ec0ff */
[----:B------:R-:W-:Y:S02]  /*34d0*/  ULOP3.LUT UR9, UR9, 0xffffff00, URZ, 0xc0, !UPT ;  /* 0xffffff0009097892 */ /* 0x000fe4000f8ec0ff */
[----:B------:R-:W-:Y:S02]  /*34e0*/  UIADD3 UR4, UPT, UPT, -UR4, UR18, URZ ;  /* 0x0000001204047290 */ /* 0x000fe4000fffe1ff */
[----:B------:R-:W-:Y:S01]  /*34f0*/  UIADD3 UR9, UPT, UPT, UR19, UR9, URZ ;  /* 0x0000000913097290 */ /* 0x000fe2000fffe0ff */
[----:B------:R-:W2:Y:S03]  /*3500*/  SYNCS.PHASECHK.TRANS64.TRYWAIT P0, [UR8+0x130], R0 ;  /* 0x00013000ff0075a7 */ /* 0x000ea60008001108 */
[----:B------:R-:W-:Y:S01]  /*3510*/  ULEA UR9, UR4, UR9, 0x14 ;  /* 0x0000000904097291 */ /* 0x000fe2000f8ea0ff */
[----:B-12-4-:R-:W-:Y:S11]  /*3520*/  @!P0 BRA `(.L_x_61) ;  /* 0x0000006400288947 */ /* 0x016ff60003800000 */
.L_x_161:
[----:B------:R-:W-:Y:S01]  /*3530*/  IADD3 R10, PT, PT, R10, 0x1, RZ ;  /* 0x000000010a0a7810 */ /* 0x000fe20007ffe0ff */
[----:B------:R-:W-:Y:S06]  /*3540*/  BRA.U !UP3, `(.L_x_62) ;  /* 0x000000010b987547 */ /* 0x000fec000b800000 */
[----:B------:R-:W-:Y:S01]  /*3550*/  UPLOP3.LUT UP4, UPT, UPT, UPT, UPT, 0x40, 0x4 ;  /* 0x000000000004789c */ /* 0x000fe20003f8e870 */
[----:B------:R-:W-:Y:S01]  /*3560*/  UMOV UR16, UR10 ;  /* 0x0000000a00107c82 */ /* 0x000fe20008000000 */
[----:B------:R-:W-:Y:S01]  /*3570*/  UMOV UR15, UR5 ;  /* 0x00000005000f7c82 */ /* 0x000fe20008000000 */
[----:B------:R-:W-:-:S08]  /*3580*/  UMOV UR14, UR17 ;  /* 0x00000011000e7c82 */ /* 0x000fd00008000000 */
.L_x_65:
[----:B------:R-:W-:Y:S02]  /*3590*/  UIADD3 UR16, UPT, UPT, UR16, 0x1, URZ ;  /* 0x0000000110107890 */ /* 0x000fe4000fffe0ff */
[----:B--2---:R-:W-:Y:S02]  /*35a0*/  ULEA UR7, UR14, UR6, 0x3 ;  /* 0x000000060e077291 */ /* 0x004fe4000f8e18ff */
[----:B------:R-:W-:Y:S01]  /*35b0*/  UISETP.NE.AND UP0, UPT, UR16, URZ, UPT ;  /* 0x000000ff1000728c */ /* 0x000fe2000bf05270 */
[----:B----4-:R-:W-:Y:S10]  /*35c0*/  @P2 BRA `(.L_x_63) ;  /* 0x00000000000c2947 */ /* 0x010ff40003800000 */
[----:B-1----:R-:W-:Y:S04]  /*35d0*/  SHF.L.U32 R2, R8, 0x1f, RZ ;  /* 0x0000001f08027819 */ /* 0x002fe800000006ff */
[----:B------:R-:W1:Y:S02]  /*35e0*/  SYNCS.PHASECHK.TRANS64.TRYWAIT P0, [UR7], R2 ;  /* 0x00000002ff0075a7 */ /* 0x000e640008001107 */
[----:B-1----:R-:W-:Y:S05]  /*35f0*/  @!P0 BRA `(.L_x_64) ;  /* 0x00000064000c8947 */ /* 0x002fea0003800000 */
.L_x_63:
[----:B------:R-:W-:Y:S01]  /*3600*/  UISETP.NE.AND UP1, UPT, UR15, 0x1, UPT ;  /* 0x000000010f00788c */ /* 0x000fe2000bf25270 */
[----:B------:R-:W-:Y:S01]  /*3610*/  PLOP3.LUT P2, PT, PT, PT, PT, 0x80, 0x8 ;  /* 0x000000000008781c */ /* 0x000fe20003f4f070 */
[----:B------:R-:W-:Y:S02]  /*3620*/  UIADD3 UR17, UPT, UPT, UR14, 0x1, URZ ;  /* 0x000000010e117890 */ /* 0x000fe4000fffe0ff */
[----:B------:R-:W-:Y:S02]  /*3630*/  ULEA UR24, UR14, UR12, 0xa ;  /* 0x0000000c0e187291 */ /* 0x000fe4000f8e50ff */
[----:B------:R-:W-:Y:S01]  /*3640*/  UISETP.NE.AND UP2, UPT, UR17, 0xa, UPT ;  /* 0x0000000a1100788c */ /* 0x000fe2000bf45270 */
[----:B------:R-:W-:Y:S01]  /*3650*/  PLOP3.LUT P0, PT, PT, PT, UP1, 0x80, 0x8 ;  /* 0x000000000008781c */ /* 0x000fe20003f0f018 */
[----:B------:R-:W-:Y:S02]  /*3660*/  ULEA UR26, UR14, UR11, 0x8 ;  /* 0x0000000b0e1a7291 */ /* 0x000fe4000f8e40ff */
[----:B------:R-:W-:Y:S02]  /*3670*/  USEL UR13, URZ, 0x1, UP2 ;  /* 0x00000001ff0d7887 */ /* 0x000fe40009000000 */
[----:B------:R-:W-:Y:S02]  /*3680*/  USEL UR17, UR17, URZ, UP2 ;  /* 0x000000ff11117287 */ /* 0x000fe40009000000 */
[----:B------:R-:W-:Y:S02]  /*3690*/  UIADD3 UR30, UPT, UPT, UR24, 0x2, URZ ;  /* 0x00000002181e7890 */ /* 0x000fe4000fffe0ff */
[----:B------:R-:W-:Y:S01]  /*36a0*/  @UP1 ULEA UR4, UR17, UR6, 0x3 ;  /* 0x0000000611041291 */ /* 0x000fe2000f8e18ff */
[----:B------:R-:W-:Y:S01]  /*36b0*/  LOP3.LUT R8, R8, UR13, RZ, 0x3c, !PT ;  /* 0x0000000d08087c12 */ /* 0x000fe2000f8e3cff */
[----:B------:R-:W-:Y:S02]  /*36c0*/  UIADD3 UR28, UPT, UPT, UR26, 0x2, URZ ;  /* 0x000000021a1c7890 */ /* 0x000fe4000fffe0ff */
[----:B------:R-:W-:Y:S01]  /*36d0*/  UIADD3 UR7, UPT, UPT, UR7, 0x50, URZ ;  /* 0x0000005007077890 */ /* 0x000fe2000fffe0ff */
[----:B-1----:R-:W-:Y:S01]  /*36e0*/  @P0 SHF.L.U32 R0, R8, 0x1f, RZ ;  /* 0x0000001f08000819 */ /* 0x002fe200000006ff */
[----:B------:R-:W-:Y:S01]  /*36f0*/  UMOV UR25, 0x80004020 ;  /* 0x8000402000197882 */ /* 0x000fe20000000000 */
[----:B------:R-:W-:Y:S01]  /*3700*/  UMOV UR27, 0x80004020 ;  /* 0x80004020001b7882 */ /* 0x000fe20000000000 */
[----:B------:R-:W-:Y:S01]  /*3710*/  UMOV UR31, 0x80004020 ;  /* 0x80004020001f7882 */ /* 0x000fe20000000000 */
[----:B------:R2:W4:Y:S01]  /*3720*/  @P0 SYNCS.PHASECHK.TRANS64.TRYWAIT P2, [UR4], R0 ;  /* 0x00000000ff0005a7 */ /* 0x0005220008041104 */
[----:B------:R-:W-:Y:S01]  /*3730*/  UIADD3 UR15, UPT, UPT, UR15, -0x1, URZ ;  /* 0xffffffff0f0f7890 */ /* 0x000fe2000fffe0ff */
[----:B------:R2:W-:Y:S01]  /*3740*/  UTCQMMA gdesc[UR26], gdesc[UR24], tmem[UR9], tmem[UR22], idesc[UR23], UP4 ;  /* 0x00ff16181a0075ea */ /* 0x0005e2000a000309 */
[----:B------:R-:W-:Y:S01]  /*3750*/  UPLOP3.LUT UP4, UPT, UPT, UPT, UPT, 0x80, 0x8 ;  /* 0x000000000008789c */ /* 0x000fe20003f8f070 */
[----:B------:R-:W-:Y:S01]  /*3760*/  UMOV UR29, 0x80004020 ;  /* 0x80004020001d7882 */ /* 0x000fe20000000000 */
[----:B------:R-:W-:Y:S01]  /*3770*/  UMOV UR14, UR17 ;  /* 0x00000011000e7c82 */ /* 0x000fe20008000000 */
[----:B------:R2:W-:Y:S01]  /*3780*/  UTCQMMA gdesc[UR28], gdesc[UR30], tmem[UR9], tmem[UR20], idesc[UR21], UPT ;  /* 0x00ff141e1c0075ea */ /* 0x0005e2000b800309 */
[----:B------:R2:W-:Y:S01]  /*3790*/  UTCBAR [UR7], URZ ;  /* 0x000000ff070073e9 */ /* 0x0005e200080000ff */
[----:B------:R-:W-:Y:S06]  /*37a0*/  BRA.U UP0, `(.L_x_65) ;  /* 0xfffffffd00787547 */ /* 0x000fec000b83ffff */
.L_x_62:
[----:B------:R-:W-:Y:S01]  /*37b0*/  UIADD3 UR18, UPT, UPT, UR18, 0x1, URZ ;  /* 0x0000000112127890 */ /* 0x000fe2000fffe0ff */
[C---:B------:R-:W-:Y:S01]  /*37c0*/  ISETP.NE.AND P0, PT, R10.reuse, 0x2, PT ;  /* 0x000000020a00780c */ /* 0x040fe20003f05270 */
[----:B------:R-:W-:Y:S02]  /*37d0*/  UIADD3 UR8, UPT, UPT, UR8, 0x110, URZ ;  /* 0x0000011008087890 */ /* 0x000fe4000fffe0ff */
[----:B------:R-:W-:Y:S01]  /*37e0*/  UISETP.NE.AND UP0, UPT, UR18, 0x4, UPT ;  /* 0x000000041200788c */ /* 0x000fe2000bf05270 */
[----:B-12---:R-:W-:Y:S02]  /*37f0*/  SEL R0, RZ, 0x1, P0 ;  /* 0x00000001ff007807 */ /* 0x006fe40000000000 */
[----:B------:R-:W-:Y:S01]  /*3800*/  SEL R10, R10, RZ, P0 ;  /* 0x000000ff0a0a7207 */ /* 0x000fe20000000000 */
[----:B------:R-:W-:Y:S01]  /*3810*/  USEL UR4, URZ, 0x1, UP0 ;  /* 0x00000001ff047887 */ /* 0x000fe20008000000 */
[----:B------:R-:W-:Y:S01]  /*3820*/  LOP3.LUT R9, R9, R0, RZ, 0x3c, !PT ;  /* 0x0000000009097212 */ /* 0x000fe200078e3cff */
[----:B------:R-:W-:Y:S01]  /*3830*/  USEL UR18, UR18, URZ, UP0 ;  /* 0x000000ff12127287 */ /* 0x000fe20008000000 */
[----:B------:R1:W-:Y:S03]  /*3840*/  UTCBAR [UR8], URZ ;  /* 0x000000ff080073e9 */ /* 0x0003e600080000ff */
[----:B------:R-:W-:Y:S01]  /*3850*/  LOP3.LUT R11, R11, UR4, RZ, 0x3c, !PT ;  /* 0x000000040b0b7c12 */ /* 0x000fe2000f8e3cff */
[----:B------:R-:W-:Y:S07]  /*3860*/  @P1 BRA `(.L_x_66) ;  /* 0xfffffff800b01947 */ /* 0x000fee000383ffff */
[----:B------:R-:W2:Y:S01]  /*3870*/  S2UR UR4, SR_CgaCtaId ;  /* 0x00000000000479c3 */ /* 0x000ea20000008800 */
[----:B------:R-:W-:Y:S01]  /*3880*/  ELECT P0, URZ, PT ;  /* 0x0000000000ff782f */ /* 0x000fe20003800000 */
[----:B------:R-:W-:Y:S01]  /*3890*/  IMAD.MOV.U32 R0, RZ, RZ, 0x1 ;  /* 0x00000001ff007424 */ /* 0x000fe200078e00ff */
[----:B------:R-:W-:Y:S01]  /*38a0*/  UIADD3 UR6, UPT, UPT, UR6, 0x130, URZ ;  /* 0x0000013006067890 */ /* 0x000fe2000fffe0ff */
[----:B------:R-:W-:Y:S01]  /*38b0*/  SHF.L.U32 R2, R11, 0x1f, RZ ;  /* 0x0000001f0b027819 */ /* 0x000fe200000006ff */
[----:B------:R-:W-:-:S03]  /*38c0*/  UMOV UR5, 0x40 ;  /* 0x0000004000057882 */ /* 0x000fc60000000000 */
[----:B------:R-:W-:Y:S01]  /*38d0*/  UVIRTCOUNT.DEALLOC.SMPOOL 0x80 ;  /* 0x000000800000784c */ /* 0x000fe20000000000 */
[----:B--2---:R-:W-:Y:S02]  /*38e0*/  ULEA UR4, UR4, UR5, 0x18 ;  /* 0x0000000504047291 */ /* 0x004fe4000f8ec0ff */
[----:B------:R-:W-:-:S07]  /*38f0*/  ULEA UR5, UR18, UR6, 0x3 ;  /* 0x0000000612057291 */ /* 0x000fce000f8e18ff */
[----:B------:R2:W-:Y:S02]  /*3900*/  @P0 STS.U8 [UR4+0x1c], R0 ;  /* 0x00001c00ff000988 */ /* 0x0005e40008000004 */
[----:B------:R-:W3:Y:S02]  /*3910*/  SYNCS.PHASECHK.TRANS64.TRYWAIT P0, [UR5], R2 ;  /* 0x00000002ff0075a7 */ /* 0x000ee40008001105 */
[----:B--23--:R-:W-:Y:S05]  /*3920*/  @!P0 BRA `(.L_x_67) ;  /* 0x0000006000588947 */ /* 0x00cfea0003800000 */
.L_x_164:
[----:B------:R-:W-:-:S04]  /*3930*/  UIADD3 UR7, UPT, UPT, UR18, 0x1, URZ ;  /* 0x0000000112077890 */ /* 0x000fc8000fffe0ff */
[----:B------:R-:W-:-:S04]  /*3940*/  UISETP.NE.AND UP0, UPT, UR7, 0x4, UPT ;  /* 0x000000040700788c */ /* 0x000fc8000bf05270 */
[----:B-1----:R-:W-:Y:S02]  /*3950*/  USEL UR8, URZ, 0x1, UP0 ;  /* 0x00000001ff087887 */ /* 0x002fe40008000000 */
[----:B------:R-:W-:-:S04]  /*3960*/  USEL UR7, UR7, URZ, UP0 ;  /* 0x000000ff07077287 */ /* 0x000fc80008000000 */
[----:B------:R-:W-:Y:S01]  /*3970*/  ULEA UR5, UR7, UR6, 0x3 ;  /* 0x0000000607057291 */ /* 0x000fe2000f8e18ff */
[----:B--2---:R-:W-:-:S04]  /*3980*/  LOP3.LUT R2, R11, UR8, RZ, 0x3c, !PT ;  /* 0x000000080b027c12 */ /* 0x004fc8000f8e3cff */
[----:B------:R-:W-:-:S04]  /*3990*/  SHF.L.U32 R3, R2, 0x1f, RZ ;  /* 0x0000001f02037819 */ /* 0x000fc800000006ff */
[----:B------:R-:W1:Y:S02]  /*39a0*/  SYNCS.PHASECHK.TRANS64.TRYWAIT P0, [UR5], R3 ;  /* 0x00000003ff0075a7 */ /* 0x000e640008001105 */
[----:B-1----:R-:W-:Y:S05]  /*39b0*/  @!P0 BRA `(.L_x_68) ;  /* 0x00000060004c8947 */ /* 0x002fea0003800000 */
.L_x_166:
        /* <DEDUP_REMOVED lines=9> */
.L_x_168:
[----:B------:R-:W-:-:S04]  /*3a50*/  UIADD3 UR7, UPT, UPT, UR7, 0x1, URZ ;  /* 0x0000000107077890 */ /* 0x000fc8000fffe0ff */
[----:B------:R-:W-:-:S04]  /*3a60*/  UISETP.NE.AND UP0, UPT, UR7, 0x4, UPT ;  /* 0x000000040700788c */ /* 0x000fc8000bf05270 */
[----:B------:R-:W-:Y:S02]  /*3a70*/  USEL UR5, URZ, 0x1, UP0 ;  /* 0x00000001ff057887 */ /* 0x000fe40008000000 */
[----:B------:R-:W-:-:S04]  /*3a80*/  USEL UR7, UR7, URZ, UP0 ;  /* 0x000000ff07077287 */ /* 0x000fc80008000000 */
[----:B------:R-:W-:Y:S01]  /*3a90*/  ULEA UR7, UR7, UR6, 0x3 ;  /* 0x0000000607077291 */ /* 0x000fe2000f8e18ff */
[----:B------:R-:W-:-:S04]  /*3aa0*/  LOP3.LUT R2, R2, UR5, RZ, 0x3c, !PT ;  /* 0x0000000502027c12 */ /* 0x000fc8000f8e3cff */
[----:B------:R-:W-:-:S04]  /*3ab0*/  SHF.L.U32 R2, R2, 0x1f, RZ ;  /* 0x0000001f02027819 */ /* 0x000fc800000006ff */
[----:B------:R-:W2:Y:S02]  /*3ac0*/  SYNCS.PHASECHK.TRANS64.TRYWAIT P0, [UR7], R2 ;  /* 0x00000002ff0075a7 */ /* 0x000ea40008001107 */
[----:B--2---:R-:W-:Y:S05]  /*3ad0*/  @!P0 BRA `(.L_x_70) ;  /* 0x0000006000348947 */ /* 0x004fea0003800000 */
.L_x_170:
[----:B------:R-:W-:Y:S01]  /*3ae0*/  NOP ;  /* 0x0000000000007918 */ /* 0x000fe20000000000 */
[----:B-1----:R-:W1:Y:S01]  /*3af0*/  LDS R0, [UR4+0x14] ;  /* 0x00001404ff007984 */ /* 0x002e620008000800 */
[----:B------:R-:W-:Y:S01]  /*3b00*/  ULOP3.LUT UR6, UR19, 0xffff, URZ, 0xc0, !UPT ;  /* 0x0000ffff13067892 */ /* 0x000fe2000f8ec0ff */
[----:B------:R-:W-:Y:S01]  /*3b10*/  UMOV UR8, 0xffff ;  /* 0x0000ffff00087882 */ /* 0x000fe20000000000 */
[----:B------:R-:W-:Y:S02]  /*3b20*/  UMOV UR5, 0x1 ;  /* 0x0000000100057882 */ /* 0x000fe40000000000 */
[----:B------:R-:W-:-:S04]  /*3b30*/  USHF.R.U32.HI UR6, URZ, 0x5, UR6 ;  /* 0x00000005ff067899 */ /* 0x000fc80008011606 */
[----:B------:R-:W-:Y:S02]  /*3b40*/  USHF.L.U32 UR8, UR8, UR6, URZ ;  /* 0x0000000608087299 */ /* 0x000fe400080006ff */
[----:B------:R-:W-:-:S04]  /*3b50*/  USHF.L.U32 UR5, UR5, UR6, URZ ;  /* 0x0000000605057299 */ /* 0x000fc800080006ff */
[----:B-1----:R-:W-:-:S04]  /*3b60*/  LOP3.LUT R0, R0, UR8, RZ, 0xc0, !PT ;  /* 0x0000000800007c12 */ /* 0x002fc8000f8ec0ff */
[----:B------:R-:W-:-:S13]  /*3b70*/  ISETP.NE.AND P0, PT, R0, UR8, PT ;  /* 0x0000000800007c0c */ /* 0x000fda000bf05270 */
[----:B------:R-:W-:Y:S05]  /*3b80*/  @P0 BRA `(.L_x_71) ;  /* 0x0000000000580947 */ /* 0x000fea0003800000 */
[----:B------:R-:W1:Y:S02]  /*3b90*/  LDS R0, [UR4+0x18] ;  /* 0x00001804ff007984 */ /* 0x000e640008000800 */
[----:B-1----:R-:W-:-:S04]  /*3ba0*/  LOP3.LUT R0, R0, UR5, RZ, 0xc0, !PT ;  /* 0x0000000500007c12 */ /* 0x002fc8000f8ec0ff */
[----:B------:R-:W-:-:S13]  /*3bb0*/  ISETP.NE.AND P0, PT, R0, UR5, PT ;  /* 0x0000000500007c0c */ /* 0x000fda000bf05270 */
[----:B------:R-:W-:Y:S05]  /*3bc0*/  @P0 BRA `(.L_x_72) ;  /* 0x00000000003c0947 */ /* 0x000fea0003800000 */
[----:B------:R-:W1:Y:S01]  /*3bd0*/  S2R R2, SR_LANEID ;  /* 0x0000000000027919 */ /* 0x000e620000000000 */
[----:B------:R-:W-:Y:S01]  /*3be0*/  ULOP3.LUT UR8, URZ, UR8, URZ, 0x33, !UPT ;  /* 0x00000008ff087292 */ /* 0x000fe2000f8e33ff */
[----:B------:R-:W-:Y:S02]  /*3bf0*/  VOTEU.ANY UR7, UPT, PT ;  /* 0x0000000000077886 */ /* 0x000fe400038e0100 */
[----:B------:R-:W-:-:S03]  /*3c00*/  UFLO.U32 UR7, UR7 ;  /* 0x00000007000772bd */ /* 0x000fc600080e0000 */
[----:B------:R-:W-:-:S04]  /*3c10*/  IMAD.U32 R0, RZ, RZ, UR8 ;  /* 0x00000008ff007e24 */ /* 0x000fc8000f8e00ff */
[----:B------:R2:W3:Y:S02]  /*3c20*/  REDUX UR6, R0 ;  /* 0x00000000000673c4 */ /* 0x0004e40000000000 */
[----:B------:R1:W-:Y:S02]  /*3c30*/  UTCATOMSWS.AND URZ, UR8 ;  /* 0x0000000800ff79e3 */ /* 0x0003e40008000000 */
[----:B-1----:R-:W-:Y:S02]  /*3c40*/  ISETP.EQ.U32.AND P0, PT, R2, UR7, PT ;  /* 0x0000000702007c0c */ /* 0x002fe4000bf02070 */
[----:B--2---:R-:W-:Y:S02]  /*3c50*/  LOP3.LUT R0, RZ, UR5, RZ, 0x33, !PT ;  /* 0x00000005ff007c12 */ /* 0x004fe4000f8e33ff */
[----:B---3--:R-:W-:Y:S02]  /*3c60*/  MOV R2, UR6 ;  /* 0x0000000600027c02 */ /* 0x008fe40008000f00 */
[----:B------:R-:W1:Y:S07]  /*3c70*/  REDUX UR5, R0 ;  /* 0x00000000000573c4 */ /* 0x000e6e0000000000 */
[----:B------:R2:W-:Y:S01]  /*3c80*/  @P0 ATOMS.AND RZ, [UR4+0x14], R2 ;  /* 0x00001402ffff098c */ /* 0x0005e2000a800004 */
[----:B-1----:R-:W-:-:S05]  /*3c90*/  IMAD.U32 R0, RZ, RZ, UR5 ;  /* 0x00000005ff007e24 */ /* 0x002fca000f8e00ff */
[----:B------:R2:W-:Y:S01]  /*3ca0*/  @P0 ATOMS.AND RZ, [UR4+0x18], R0 ;  /* 0x00001800ffff098c */ /* 0x0005e2000a800004 */
[----:B------:R-:W-:Y:S05]  /*3cb0*/  BRA `(.L_x_73) ;  /* 0x0000000000147947 */ /* 0x000fea0003800000 */
.L_x_72:
[----:B------:R-:W-:Y:S02]  /*3cc0*/  MOV R2, 0x3ce0 ;  /* 0x00003ce000027802 */ /* 0x000fe40000000f00 */
[----:B----45:R-:W-:Y:S05]  /*3cd0*/  CALL.REL.NOINC `($__internal_0_$__cuda_sm10x_tcgen05_guardrail_trap_col_being_dealloced_not_returned_by_alloc) ;  /* 0x0000006400187944 */ /* 0x030fea0003c00000 */
[----:B------:R-:W-:Y:S05]  /*3ce0*/  BRA `(.L_x_73) ;  /* 0x0000000000087947 */ /* 0x000fea0003800000 */
.L_x_71:
[----:B------:R-:W-:Y:S02]  /*3cf0*/  MOV R2, 0x3d10 ;  /* 0x00003d1000027802 */ /* 0x000fe40000000f00 */
[----:B----45:R-:W-:Y:S05]  /*3d00*/  CALL.REL.NOINC `($__internal_2_$__cuda_sm10x_tcgen05_guardrail_trap_unallocated_columns_being_dealloced) ;  /* 0x0000006400247944 */ /* 0x030fea0003c00000 */
.L_x_73:
[----:B------:R-:W-:Y:S01]  /*3d10*/  NOP ;  /* 0x0000000000007918 */ /* 0x000fe20000000000 */
[----:B------:R-:W-:Y:S05]  /*3d20*/  EXIT ;  /* 0x000000000000794d */ /* 0x000fea0003800000 */
.L_x_55:
[----:B------:R-:W-:-:S09]  /*3d30*/  UISETP.NE.OR UP2, UPT, UR8, 0x3, !UP2 ;  /* 0x000000030800788c */ /* 0x000fd2000d745670 */
[----:B------:R-:W-:Y:S05]  /*3d40*/  BRA.U UP2, `(.L_x_74) ;  /* 0x0000001102087547 */ /* 0x000fea000b800000 */
[----:B------:R-:W1:Y:S01]  /*3d50*/  LDC R0, c[0x0][0xb30] ;  /* 0x0002cc00ff007b82 */ /* 0x000e620000000800 */
[----:B------:R-:W2:Y:S01]  /*3d60*/  LDCU.64 UR8, c[0x0][0x888] ;  /* 0x00011100ff0877ac */ /* 0x000ea20008000a00 */
[----:B------:R-:W-:Y:S02]  /*3d70*/  HFMA2 R27, -RZ, RZ, 0, 0 ;  /* 0x00000000ff1b7431 */ /* 0x000fe400000001ff */
[----:B------:R-:W-:Y:S01]  /*3d80*/  IMAD.MOV.U32 R29, RZ, RZ, 0x1 ;  /* 0x00000001ff1d7424 */ /* 0x000fe200078e00ff */
[----:B------:R-:W-:Y:S01]  /*3d90*/  MOV R25, 0x1000 ;  /* 0x0000100000197802 */ /* 0x000fe20000000f00 */
[----:B------:R-:W4:Y:S01]  /*3da0*/  LDCU.64 UR4, c[0x0][0x890] ;  /* 0x00011200ff0477ac */ /* 0x000f220008000a00 */
[----:B------:R-:W-:Y:S01]  /*3db0*/  IMAD.MOV.U32 R28, RZ, RZ, RZ ;  /* 0x000000ffff1c7224 */ /* 0x000fe200078e00ff */
[----:B------:R-:W3:Y:S01]  /*3dc0*/  LDC R24, c[0x0][0x370] ;  /* 0x0000dc00ff187b82 */ /* 0x000ee20000000800 */
[----:B------:R-:W-:Y:S01]  /*3dd0*/  UMOV UR7, 0x400 ;  /* 0x0000040000077882 */ /* 0x000fe20000000000 */
[----:B------:R-:W-:-:S02]  /*3de0*/  UPLOP3.LUT UP1, UPT, UPT, UPT, UPT, 0x40, 0x4 ;  /* 0x000000000004789c */ /* 0x000fc40003f2e870 */
[----:B------:R-:W-:-:S04]  /*3df0*/  ULEA UR7, UR37, UR7, 0x18 ;  /* 0x0000000725077291 */ /* 0x000fc8000f8ec0ff */
[----:B------:R-:W3:Y:S01]  /*3e00*/  LDC R3, c[0x0][0xb0c] ;  /* 0x0002c300ff037b82 */ /* 0x000ee20000000800 */
[----:B------:R-:W-:Y:S02]  /*3e10*/  UIADD3 UR13, UPT, UPT, UR7, 0xb8, URZ ;  /* 0x000000b8070d7890 */ /* 0x000fe4000fffe0ff */
[----:B--2---:R-:W-:Y:S02]  /*3e20*/  UISETP.NE.U32.AND UP2, UPT, UR8, URZ, UPT ;  /* 0x000000ff0800728c */ /* 0x004fe4000bf45070 */
[----:B------:R-:W-:Y:S02]  /*3e30*/  UIADD3 UR33, UPT, UPT, UR7, 0xa0, URZ ;  /* 0x000000a007217890 */ /* 0x000fe4000fffe0ff */
[----:B----4-:R-:W-:Y:S01]  /*3e40*/  UISETP.NE.U32.AND UP3, UPT, UR4, URZ, UPT ;  /* 0x000000ff0400728c */ /* 0x010fe2000bf65070 */
[----:B------:R-:W2:Y:S01]  /*3e50*/  LDC R18, c[0x0][0xb20] ;  /* 0x0002c800ff127b82 */ /* 0x000ea20000000800 */
[----:B-1----:R-:W-:Y:S01]  /*3e60*/  ISETP.NE.AND P1, PT, R0, 0x1, PT ;  /* 0x000000010000780c */ /* 0x002fe20003f25270 */
[----:B------:R-:W-:-:S02]  /*3e70*/  UISETP.NE.AND.EX UP2, UPT, UR9, URZ, UPT, UP2 ;  /* 0x000000ff0900728c */ /* 0x000fc4000bf45320 */
[----:B------:R-:W-:Y:S02]  /*3e80*/  UIADD3 UR25, UPT, UPT, UR7, 0xa8, URZ ;  /* 0x000000a807197890 */ /* 0x000fe4000fffe0ff */
[----:B------:R-:W-:Y:S02]  /*3e90*/  UIADD3 UR17, UPT, UPT, UR7, 0xb0, URZ ;  /* 0x000000b007117890 */ /* 0x000fe4000fffe0ff */
[----:B------:R-:W1:Y:S01]  /*3ea0*/  LDC.64 R30, c[0x0][0x348] ;  /* 0x0000d200ff1e7b82 */ /* 0x000e620000000a00 */
[----:B------:R-:W-:Y:S02]  /*3eb0*/  UPRMT UR13, UR37, 0x654, UR13 ;  /* 0x00000654250d7896 */ /* 0x000fe4000800000d */
[----:B------:R-:W-:-:S05]  /*3ec0*/  UISETP.NE.AND.EX UP3, UPT, UR5, URZ, UPT, UP3 ;  /* 0x000000ff0500728c */ /* 0x000fca000bf65330 */
[----:B------:R-:W4:Y:S08]  /*3ed0*/  LDC.64 R16, c[0x0][0xb10] ;  /* 0x0002c400ff107b82 */ /* 0x000f300000000a00 */
[----:B------:R-:W1:Y:S08]  /*3ee0*/  LDC.64 R6, c[0x0][0xb18] ;  /* 0x0002c600ff067b82 */ /* 0x000e700000000a00 */
[----:B------:R-:W1:Y:S08]  /*3ef0*/  LDC.64 R4, c[0x0][0xb28] ;  /* 0x0002ca00ff047b82 */ /* 0x000e700000000a00 */
[----:B--23--:R-:W1:Y:S02]  /*3f00*/  LDC R19, c[0x0][0x374] ;  /* 0x0000dd00ff137b82 */ /* 0x00ce640000000800 */
.L_x_85:
[C---:B------:R-:W-:Y:S02]  /*3f10*/  LEA R0, R28.reuse, UR7, 0x3 ;  /* 0x000000071c007c11 */ /* 0x040fe4000f8e18ff */
[----:B------:R-:W-:Y:S02]  /*3f20*/  SHF.L.U32 R2, R27, 0x1f, RZ ;  /* 0x0000001f1b027819 */ /* 0x000fe400000006ff */
[----:B------:R-:W-:Y:S02]  /*3f30*/  LEA R20, R28, UR7, 0x4 ;  /* 0x000000071c147c11 */ /* 0x000fe4000f8e20ff */
[----:B--2---:R-:W2:Y:S02]  /*3f40*/  SYNCS.PHASECHK.TRANS64.TRYWAIT P0, [R0+URZ+0xf0], R2 ;  /* 0x0000f002000075a7 */ /* 0x004ea400080011ff */
[----:B--2---:R-:W-:Y:S05]  /*3f50*/  @!P0 BRA `(.L_x_75) ;  /* 0x0000005c002c8947 */ /* 0x004fea0003800000 */
.L_x_171:
[----:B------:R-:W-:Y:S01]  /*3f60*/  ISETP.GE.AND P0, PT, R40, 0x1, PT ;  /* 0x000000012800780c */ /* 0x000fe20003f06270 */
[----:B------:R-:W3:Y:S01]  /*3f70*/  LDS.128 R20, [R20+0x180] ;  /* 0x0001800014147984 */ /* 0x000ee20000000c00 */
[----:B--2---:R-:W-:Y:S01]  /*3f80*/  VIADD R0, R0, 0x100 ;  /* 0x0000010000007836 */ /* 0x004fe20000000000 */
[----:B------:R-:W-:Y:S01]  /*3f90*/  @!PT LDS RZ, [RZ] ;  /* 0x00000000fffff984 */ /* 0x000fe20000000800 */
[----:B------:R-:W-:Y:S01]  /*3fa0*/  @!PT LDS RZ, [RZ] ;  /* 0x00000000fffff984 */ /* 0x000fe20000000800 */
[----:B------:R-:W-:Y:S01]  /*3fb0*/  @!PT LDS RZ, [RZ] ;  /* 0x00000000fffff984 */ /* 0x000fe20000000800 */
[----:B------:R-:W-:Y:S01]  /*3fc0*/  @!PT LDS RZ, [RZ] ;  /* 0x00000000fffff984 */ /* 0x000fe20000000800 */
[----:B------:R2:W-:Y:S06]  /*3fd0*/  MEMBAR.ALL.CTA ;  /* 0x0000000000007992 */ /* 0x0005ec0000008000 */
[----:B--2---:R-:W2:Y:S01]  /*3fe0*/  FENCE.VIEW.ASYNC.S ;  /* 0x00000000000073c6 */ /* 0x004ea20000000000 */
[----:B------:R-:W-:Y:S04]  /*3ff0*/  PRMT R0, RZ, 0x654, R0 ;  /* 0x00000654ff007816 */ /* 0x000fe80000000000 */
[----:B--2---:R2:W-:Y:S01]  /*4000*/  SYNCS.ARRIVE.TRANS64.RED.A1T0 RZ, [R0+URZ], RZ ;  /* 0x000000ff00ff79a7 */ /* 0x0045e200081004ff */
[----:B---3--:R-:W-:Y:S11]  /*4010*/  LOP3.LUT P3, RZ, R22, 0x1, RZ, 0xc0, !PT ;  /* 0x0000000116ff7812 */ /* 0x008ff6000786c0ff */
[----:B------:R-:W-:Y:S02]  /*4020*/  @!UPT UIADD3 URZ, UPT, UPT, URZ, URZ, URZ ;  /* 0x000000fffffff290 */ /* 0x000fe4000fffe0ff */
[----:B------:R-:W-:Y:S02]  /*4030*/  @P3 MOV R11, R20 ;  /* 0x00000014000b3202 */ /* 0x000fe40000000f00 */
[----:B------:R-:W-:Y:S01]  /*4040*/  @P3 LOP3.LUT R10, R21, 0xffff, RZ, 0xc0, !PT ;  /* 0x0000ffff150a3812 */ /* 0x000fe200078ec0ff */
[----:B--2---:R-:W-:Y:S06]  /*4050*/  @!P0 BRA `(.L_x_76) ;  /* 0x0000000000a48947 */ /* 0x004fec0003800000 */
[-C--:B-1----:R-:W-:Y:S01]  /*4060*/  IMAD.HI.U32 R0, R19, R7.reuse, RZ ;  /* 0x0000000713007227 */ /* 0x082fe200078e00ff */
[----:B------:R-:W-:Y:S02]  /*4070*/  ISETP.NE.AND P0, PT, R6, 0x1, PT ;  /* 0x000000010600780c */ /* 0x000fe40003f05270 */
[----:B------:R-:W-:Y:S01]  /*4080*/  ISETP.NE.AND P2, PT, R40, 0x1, PT ;  /* 0x000000012800780c */ /* 0x000fe20003f45270 */
[----:B----4-:R-:W-:Y:S01]  /*4090*/  IMAD.HI.U32 R9, R24, R16, RZ ;  /* 0x0000001018097227 */ /* 0x010fe200078e00ff */
[----:B------:R-:W-:Y:S02]  /*40a0*/  SHF.R.U32.HI R0, RZ, R18, R0 ;  /* 0x00000012ff007219 */ /* 0x000fe40000011600 */
[----:B------:R-:W-:Y:S01]  /*40b0*/  ISETP.NE.AND P4, PT, R3, 0x1, PT ;  /* 0x000000010300780c */ /* 0x000fe20003f85270 */
[----:B------:R-:W-:Y:S01]  /*40c0*/  IMAD.HI.U32 R13, R10, R7, RZ ;  /* 0x000000070a0d7227 */ /* 0x000fe200078e00ff */
[----:B------:R-:W-:Y:S02]  /*40d0*/  SHF.R.U32.HI R9, RZ, R17, R9 ;  /* 0x00000011ff097219 */ /* 0x000fe40000011609 */
[----:B------:R-:W-:Y:S01]  /*40e0*/  SEL R0, R19, R0, !P0 ;  /* 0x0000000013007207 */ /* 0x000fe20004000000 */
[----:B------:R-:W-:Y:S01]  /*40f0*/  IMAD.HI.U32 R12, R11, R16, RZ ;  /* 0x000000100b0c7227 */ /* 0x000fe200078e00ff */
[----:B------:R-:W-:Y:S03]  /*4100*/  SEL R9, R24, R9, !P4 ;  /* 0x0000000918097207 */ /* 0x000fe60006000000 */
[-C--:B------:R-:W-:Y:S01]  /*4110*/  IMAD.HI.U32 R8, R0, R4.reuse, RZ ;  /* 0x0000000400087227 */ /* 0x080fe200078e00ff */
[----:B------:R-:W-:Y:S03]  /*4120*/  SHF.R.U32.HI R12, RZ, R17, R12 ;  /* 0x00000011ff0c7219 */ /* 0x000fe6000001160c */
[----:B------:R-:W-:Y:S01]  /*4130*/  IMAD.HI.U32 R2, R9, R4, RZ ;  /* 0x0000000409027227 */ /* 0x000fe200078e00ff */
[-C--:B------:R-:W-:Y:S02]  /*4140*/  @P2 SHF.R.U32.HI R0, RZ, R5.reuse, R8 ;  /* 0x00000005ff002219 */ /* 0x080fe40000011608 */
[----:B------:R-:W-:Y:S02]  /*4150*/  SHF.R.U32.HI R8, RZ, R18, R13 ;  /* 0x00000012ff087219 */ /* 0x000fe4000001160d */
[----:B------:R-:W-:Y:S01]  /*4160*/  @P2 SHF.R.U32.HI R9, RZ, R5, R2 ;  /* 0x00000005ff092219 */ /* 0x000fe20000011602 */
[----:B------:R-:W-:Y:S01]  /*4170*/  IMAD R0, R40, R0, RZ ;  /* 0x0000000028007224 */ /* 0x000fe200078e02ff */
[----:B------:R-:W-:Y:S02]  /*4180*/  SEL R8, R10, R8, !P0 ;  /* 0x000000080a087207 */ /* 0x000fe40004000000 */
[----:B------:R-:W-:Y:S01]  /*4190*/  SEL R2, R11, R12, !P4 ;  /* 0x0000000c0b027207 */ /* 0x000fe20006000000 */
[----:B------:R-:W-:Y:S01]  /*41a0*/  IMAD R12, R40, R9, RZ ;  /* 0x00000009280c7224 */ /* 0x000fe200078e02ff */
[C---:B------:R-:W-:Y:S01]  /*41b0*/  ISETP.GE.AND P0, PT, R8.reuse, R0, PT ;  /* 0x000000000800720c */ /* 0x040fe20003f06270 */
[----:B------:R-:W-:Y:S03]  /*41c0*/  IMAD.HI.U32 R0, R8, R4, RZ ;  /* 0x0000000408007227 */ /* 0x000fe600078e00ff */
[----:B------:R-:W-:Y:S02]  /*41d0*/  ISETP.GE.OR P0, PT, R2, R12, P0 ;  /* 0x0000000c0200720c */ /* 0x000fe40000706670 */
[-C--:B------:R-:W-:Y:S04]  /*41e0*/  SHF.R.U32.HI R0, RZ, R5.reuse, R0 ;  /* 0x00000005ff007219 */ /* 0x080fe80000011600 */
[----:B------:R-:W-:Y:S05]  /*41f0*/  SEL R13, R8, R0, !P2 ;  /* 0x00000000080d7207 */ /* 0x000fea0005000000 */
[----:B------:R-:W-:Y:S02]  /*4200*/  IMAD.MOV R12, RZ, RZ, -R13 ;  /* 0x000000ffff0c7224 */ /* 0x000fe400078e0a0d */
[----:B------:R-:W-:Y:S04]  /*4210*/  @!P0 IMAD.HI.U32 R0, R2, R4, RZ ;  /* 0x0000000402008227 */ /* 0x000fe800078e00ff */
[----:B------:R-:W-:Y:S01]  /*4220*/  IMAD R12, R40, R12, R8 ;  /* 0x0000000c280c7224 */ /* 0x000fe200078e0208 */
[----:B------:R-:W-:Y:S04]  /*4230*/  @!P0 SHF.R.U32.HI R0, RZ, R5, R0 ;  /* 0x00000005ff008219 */ /* 0x000fe80000011600 */
[----:B------:R-:W-:Y:S04]  /*4240*/  @!P0 SEL R0, R2, R0, !P2 ;  /* 0x0000000002008207 */ /* 0x000fe80005000000 */
[----:B------:R-:W-:Y:S01]  /*4250*/  @!P0 IADD3 R13, PT, PT, R13, -R0, RZ ;  /* 0x800000000d0d8210 */ /* 0x000fe20007ffe0ff */
[----:B------:R-:W-:Y:S01]  /*4260*/  @!P0 IMAD R0, R9, R12, R0 ;  /* 0x0000000c09008224 */ /* 0x000fe200078e0200 */
[----:B------:R-:W-:Y:S01]  /*4270*/  IADD3 R9, PT, PT, -R8, RZ, RZ ;  /* 0x000000ff08097210 */ /* 0x000fe20007ffe1ff */
[--C-:B------:R-:W-:Y:S02]  /*4280*/  IMAD.MOV R12, RZ, RZ, -R2.reuse ;  /* 0x000000ffff0c7224 */ /* 0x100fe400078e0a02 */
[----:B------:R-:W-:Y:S02]  /*4290*/  @!P0 IMAD R8, R13, R40, R2 ;  /* 0x000000280d088224 */ /* 0x000fe400078e0202 */
[----:B------:R-:W-:Y:S02]  /*42a0*/  @!P0 IMAD.MOV.U32 R2, RZ, RZ, R0 ;  /* 0x000000ffff028224 */ /* 0x000fe400078e0000 */
[----:B------:R-:W-:Y:S02]  /*42b0*/  IMAD R11, R3, R12, R11 ;  /* 0x0000000c030b7224 */ /* 0x000fe400078e020b */
[----:B------:R-:W-:Y:S02]  /*42c0*/  IMAD R10, R6, R9, R10 ;  /* 0x00000009060a7224 */ /* 0x000fe400078e020a */
[----:B------:R-:W-:Y:S02]  /*42d0*/  IMAD R11, R2, R3, R11 ;  /* 0x00000003020b7224 */ /* 0x000fe400078e020b */
[----:B------:R-:W-:Y:S02]  /*42e0*/  IMAD R10, R8, R6, R10 ;  /* 0x00000006080a7224 */ /* 0x000fe400078e020a */
.L_x_76:
[----:B------:R-:W-:Y:S05]  /*42f0*/  BRA.U UP1, `(.L_x_77) ;  /* 0x0000000101107547 */ /* 0x000fea000b800000 */
[----:B------:R-:W-:Y:S04]  /*4300*/  MOV R2, UR6 ;  /* 0x0000000600027c02 */ /* 0x000fe80008000f00 */
[----:B------:R-:W-:Y:S04]  /*4310*/  SHF.L.U32 R2, R2, 0x1f, RZ ;  /* 0x0000001f02027819 */ /* 0x000fe800000006ff */
[----:B------:R-:W2:Y:S02]  /*4320*/  SYNCS.PHASECHK.TRANS64.TRYWAIT P0, [UR7+0xe8], R2 ;  /* 0x0000e802ff0075a7 */ /* 0x000ea40008001107 */
[----:B--2---:R-:W-:Y:S05]  /*4330*/  @!P0 BRA `(.L_x_78) ;  /* 0x0000005800488947 */ /* 0x004fea0003800000 */
.L_x_77:
[----:B------:R-:W-:Y:S02]  /*4340*/  R2UR UR35, R15 ;  /* 0x000000000f2372ca */ /* 0x000fe400000e0000 */
[----:B------:R-:W-:Y:S02]  /*4350*/  R2UR UR34, R14 ;  /* 0x000000000e2272ca */ /* 0x000fe400000e0000 */
[----:B------:R-:W-:Y:S02]  /*4360*/  ISETP.NE.U32.AND P2, PT, RZ, UR4, PT ;  /* 0x00000004ff007c0c */ /* 0x000fe4000bf45070 */
[----:B------:R-:W-:Y:S02]  /*4370*/  SHF.L.U32 R14, R29, 0x1f, RZ ;  /* 0x0000001f1d0e7819 */ /* 0x000fe400000006ff */
[----:B------:R-:W-:Y:S05]  /*4380*/  ISETP.NE.AND.EX P2, PT, RZ, UR5, PT, P2 ;  /* 0x00000005ff007c0c */ /* 0x000fea000bf45320 */
[----:B------:R-:W-:Y:S02]  /*4390*/  USHF.L.U32 UR35, UR35, 0x6, URZ ;  /* 0x0000000623237899 */ /* 0x000fe400080006ff */
[----:B------:R-:W-:Y:S01]  /*43a0*/  USHF.L.U32 UR34, UR34, 0x8, URZ ;  /* 0x0000000822227899 */ /* 0x000fe200080006ff */
[----:B------:R-:W-:Y:S11]  /*43b0*/  BRA.U !UP3, `(.L_x_79) ;  /* 0x000000010b347547 */ /* 0x000ff6000b800000 */
[----:B------:R-:W-:Y:S01]  /*43c0*/  UPLOP3.LUT UP0, UPT, UPT, UPT, UP2, 0x80, 0x8 ;  /* 0x000000000008789c */ /* 0x000fe20003f0f020 */
[----:B--2---:R-:W-:Y:S02]  /*43d0*/  HFMA2 R0, -RZ, RZ, 0, 5.9604644775390625e-08 ;  /* 0x00000001ff007431 */ /* 0x004fe400000001ff */
[----:B------:R-:W-:Y:S03]  /*43e0*/  IMAD.MOV.U32 R96, RZ, RZ, 0x1 ;  /* 0x00000001ff607424 */ /* 0x000fe600078e00ff */
[----:B------:R-:W-:Y:S05]  /*43f0*/  PLOP3.LUT P0, PT, PT, PT, UP0, 0x80, 0x8 ;  /* 0x000000000008781c */ /* 0x000fea0003f0f008 */
[----:B------:R-:W2:Y:S01]  /*4400*/  @UP0 LDCU.64 UR10, c[0x0][0x888] ;  /* 0x00011100ff0a07ac */ /* 0x000ea20008000a00 */
[----:B------:R-:W-:Y:S07]  /*4410*/  @UP0 UIMAD UR8, UR36, UR4, URZ ;  /* 0x00000004240802a4 */ /* 0x000fee000f8e02ff */
[----:B------:R-:W-:Y:S01]  /*4420*/  @!P0 PRMT R96, R0, 0x7610, R96 ;  /* 0x0000761000608816 */ /* 0x000fe20000000060 */
[----:B--2---:R-:W-:Y:S03]  /*4430*/  @UP0 UIMAD.WIDE UR10, UR8, 0x4, UR10 ;  /* 0x00000004080a08a5 */ /* 0x004fe6000f8e020a */
[----:B------:R-:W2:Y:S03]  /*4440*/  @!UP0 LDCU UR8, c[0x0][0x880] ;  /* 0x00011000ff0887ac */ /* 0x000ea60008000800 */
[----:B------:R-:W-:Y:S01]  /*4450*/  IMAD.U32 R8, RZ, RZ, UR10 ;  /* 0x0000000aff087e24 */ /* 0x000fe2000f8e00ff */
[----:B------:R-:W-:Y:S05]  /*4460*/  MOV R9, UR11 ;  /* 0x0000000b00097c02 */ /* 0x000fea0008000f00 */
[----:B-----5:R3:W5:Y:S02]  /*4470*/  @P0 LDG.E R49, desc[UR46][R8.64] ;  /* 0x0000002e08310981 */ /* 0x020764000c1e1900 */
[----:B--23--:R-:W-:Y:S07]  /*4480*/  @!P0 IMAD.U32 R49, RZ, RZ, UR8 ;  /* 0x00000008ff318e24 */ /* 0x00cfee000f8e00ff */
.L_x_79:
[----:B-----5:R-:W-:Y:S01]  /*4490*/  @!P2 FSETP.EQ.AND P0, PT, R49, RZ, PT ;  /* 0x000000ff3100a20b */ /* 0x020fe20003f02000 */
[----:B------:R-:W-:Y:S01]  /*44a0*/  @!UPT UIADD3 URZ, UPT, UPT, URZ, URZ, URZ ;  /* 0x000000fffffff290 */ /* 0x000fe2000fffe0ff */
[----:B------:R-:W-:Y:S11]  /*44b0*/  @!P2 BRA `(.L_x_80) ;  /* 0x000000000014a947 */ /* 0x000ff60003800000 */
[----:B------:R-:W-:Y:S02]  /*44c0*/  LOP3.LUT P2, RZ, R96, 0xff, RZ, 0xc0, !PT ;  /* 0x000000ff60ff7812 */ /* 0x000fe4000784c0ff */
[----:B------:R-:W-:Y:S04]  /*44d0*/  PLOP3.LUT P0, PT, PT, PT, UP0, 0x80, 0x8 ;  /* 0x000000000008781c */ /* 0x000fe80003f0f008 */
[----:B------:R-:W-:Y:S07]  /*44e0*/  PLOP3.LUT P0, PT, P0, PT, PT, 0x8, 0x80 ;  /* 0x000000000080781c */ /* 0x000fee000070e170 */
[----:B------:R-:W-:Y:S11]  /*44f0*/  @P2 FSETP.EQ.AND P0, PT, R49, RZ, PT ;  /* 0x000000ff3100220b */ /* 0x000ff60003f02000 */
[----:B------:R-:W-:Y:S02]  /*4500*/  @!UPT UIADD3 URZ, UPT, UPT, URZ, URZ, URZ ;  /* 0x000000fffffff290 */ /* 0x000fe4000fffe0ff */
.L_x_80:
[----:B------:R-:W3:Y:S01]  /*4510*/  SYNCS.PHASECHK.TRANS64.TRYWAIT P2, [UR7+0xc0], R14 ;  /* 0x0000c00eff0075a7 */ /* 0x000ee20008041107 */
[----:B------:R-:W-:Y:S04]  /*4520*/  ELECT P4, URZ, PT ;  /* 0x0000000000ff782f */ /* 0x000fe80003880000 */
[----:B------:R-:W-:Y:S11]  /*4530*/  PLOP3.LUT P4, PT, P0, P4, PT, 0xf2, 0x2f ;  /* 0x00000000002f781c */ /* 0x000ff60000789e72 */
[----:B------:R-:W-:Y:S02]  /*4540*/  @!UPT UIADD3 URZ, UPT, UPT, URZ, URZ, URZ ;  /* 0x000000fffffff290 */ /* 0x000fe4000fffe0ff */
[----:B-1----:R-:W-:Y:S05]  /*4550*/  @!P4 IADD3 R8, P0, PT, R30, 0x580, RZ ;  /* 0x000005801e08c810 */ /* 0x002fea0007f1e0ff */
[----:B--2---:R-:W-:Y:S01]  /*4560*/  @!P4 IMAD.X R2, RZ, RZ, R31, P0 ;  /* 0x000000ffff02c224 */ /* 0x004fe200000e061f */
[----:B---3--:R-:W-:Y:S07]  /*4570*/  @!P2 BRA `(.L_x_81) ;  /* 0x0000005400d0a947 */ /* 0x008fee0003800000 */
.L_x_174:
[----:B------:R-:W-:Y:S01]  /*4580*/  @!P4 R2UR UR8, R2 ;  /* 0x000000000208c2ca */ /* 0x000fe200000e0000 */
[----:B------:R-:W-:Y:S01]  /*4590*/  VOTEU.ALL UP1, P4 ;  /* 0x0000000000ff7886 */ /* 0x000fe20002020000 */
[----:B------:R-:W-:Y:S01]  /*45a0*/  @!P4 R2UR UR9, R8 ;  /* 0x000000000809c2ca */ /* 0x000fe200000e0000 */
[----:B-1----:R-:W-:Y:S01]  /*45b0*/  @!P4 IMAD.MOV.U32 R0, RZ, RZ, 0x1000 ;  /* 0x00001000ff00c424 */ /* 0x002fe200078e00ff */
[----:B------:R-:W-:Y:S01]  /*45c0*/  UMOV UR10, 0x0 ;  /* 0x00000000000a7882 */ /* 0x000fe20000000000 */
[----:B------:R-:W-:Y:S01]  /*45d0*/  UMOV UR11, 0x10000000 ;  /* 0x10000000000b7882 */ /* 0x000fe20000000000 */
[----:B------:R-:W-:Y:S01]  /*45e0*/  @!UP1 UIADD3 UR32, UPT, UPT, UR7, 0x200, URZ ;  /* 0x0000020007209890 */ /* 0x000fe2000fffe0ff */
[----:B------:R-:W-:Y:S06]  /*45f0*/  VOTEU.ALL UP1, P4 ;  /* 0x0000000000ff7886 */ /* 0x000fec0002020000 */
[----:B------:R-:W-:Y:S01]  /*4600*/  IMAD.U32 R9, RZ, RZ, UR8 ;  /* 0x00000008ff097e24 */ /* 0x000fe2000f8e00ff */
[----:B------:R-:W-:Y:S01]  /*4610*/  UPRMT UR8, UR37, 0x654, UR33 ;  /* 0x0000065425087896 */ /* 0x000fe20008000021 */
[----:B------:R-:W-:Y:S03]  /*4620*/  IMAD.U32 R8, RZ, RZ, UR9 ;  /* 0x00000009ff087e24 */ /* 0x000fe6000f8e00ff */
[----:B------:R-:W-:Y:S02]  /*4630*/  @!P4 R2UR UR15, R9 ;  /* 0x00000000090fc2ca */ /* 0x000fe400000e0000 */
[----:B------:R-:W-:Y:S02]  /*4640*/  @!P4 R2UR UR14, R8 ;  /* 0x00000000080ec2ca */ /* 0x000fe400000e0000 */
[----:B------:R-:W-:Y:S05]  /*4650*/  @!P4 IADD3 R8, P0, PT, R30, 0x580, RZ ;  /* 0x000005801e08c810 */ /* 0x000fea0007f1e0ff */
[----:B------:R-:W-:Y:S06]  /*4660*/  @!P4 IMAD.X R2, RZ, RZ, R31, P0 ;  /* 0x000000ffff02c224 */ /* 0x000fec00000e061f */
[----:B------:R1:W-:Y:S01]  /*4670*/  @!UP1 UTMALDG.3D [UR32], [UR14], desc[UR10] ;  /* 0x00000a200e0095b4 */ /* 0x0003e20008011000 */
[----:B------:R1:W-:Y:S01]  /*4680*/  @!P4 SYNCS.ARRIVE.TRANS64.RED.A0TR RZ, [UR7+0xa0], R0 ;  /* 0x0000a000ffffc9a7 */ /* 0x0003e20008300407 */
[----:B------:R-:W-:Y:S01]  /*4690*/  SYNCS.ARRIVE.TRANS64.RED.A1T0 RZ, [UR8], RZ ;  /* 0x000000ffffff79a7 */ /* 0x000fe20008100408 */
[----:B------:R-:W2:Y:S02]  /*46a0*/  SYNCS.PHASECHK.TRANS64.TRYWAIT P2, [UR7+0xc8], R14 ;  /* 0x0000c80eff0075a7 */ /* 0x000ea40008041107 */
[----:B-12---:R-:W-:Y:S05]  /*46b0*/  @!P2 BRA `(.L_x_82) ;  /* 0x000000540098a947 */ /* 0x006fea0003800000 */
.L_x_176:
[----:B------:R-:W-:Y:S01]  /*46c0*/  @!P4 R2UR UR8, R2 ;  /* 0x000000000208c2ca */ /* 0x000fe200000e0000 */
[----:B------:R-:W-:Y:S01]  /*46d0*/  VOTEU.ALL UP1, P4 ;  /* 0x0000000000ff7886 */ /* 0x000fe20002020000 */
[----:B------:R-:W-:Y:S01]  /*46e0*/  @!P4 R2UR UR9, R8 ;  /* 0x000000000809c2ca */ /* 0x000fe200000e0000 */
[----:B-1----:R-:W-:Y:S01]  /*46f0*/  @!P4 IMAD.MOV.U32 R0, RZ, RZ, 0x1000 ;  /* 0x00001000ff00c424 */ /* 0x002fe200078e00ff */
[----:B------:R-:W-:Y:S01]  /*4700*/  UMOV UR10, 0x0 ;  /* 0x00000000000a7882 */ /* 0x000fe20000000000 */
[----:B------:R-:W-:Y:S01]  /*4710*/  UMOV UR11, 0x10000000 ;  /* 0x10000000000b7882 */ /* 0x000fe20000000000 */
[----:B------:R-:W-:Y:S02]  /*4720*/  @!UP1 UIADD3 UR26, UPT, UPT, UR34, 0x40, URZ ;  /* 0x00000040221a9890 */ /* 0x000fe4000fffe0ff */
[----:B------:R-:W-:Y:S01]  /*4730*/  @!UP1 UIADD3 UR24, UPT, UPT, UR7, 0x1200, URZ ;  /* 0x0000120007189890 */ /* 0x000fe2000fffe0ff */
[----:B------:R-:W-:Y:S01]  /*4740*/  VOTEU.ALL UP1, P4 ;  /* 0x0000000000ff7886 */ /* 0x000fe20002020000 */
[----:B------:R-:W-:Y:S01]  /*4750*/  UMOV UR27, UR35 ;  /* 0x00000023001b7c82 */ /* 0x000fe20008000000 */
[----:B------:R-:W-:Y:S02]  /*4760*/  UMOV UR28, UR36 ;  /* 0x00000024001c7c82 */ /* 0x000fe40008000000 */
        /* <DEDUP_REMOVED lines=12> */
.L_x_178:
[----:B------:R-:W2:Y:S01]  /*4830*/  LDC.64 R12, c[0x0][0xb18] ;  /* 0x0002c600ff0c7b82 */ /* 0x000ea20000000a00 */
[----:B------:R-:W-:Y:S01]  /*4840*/  @!P4 R2UR UR8, R2 ;  /* 0x000000000208c2ca */ /* 0x000fe200000e0000 */
[----:B------:R-:W-:Y:S01]  /*4850*/  VOTEU.ALL UP1, P4 ;  /* 0x0000000000ff7886 */ /* 0x000fe20002020000 */
[----:B------:R-:W-:Y:S01]  /*4860*/  @!P4 R2UR UR9, R8 ;  /* 0x000000000809c2ca */ /* 0x000fe200000e0000 */
[----:B-1----:R-:W-:Y:S01]  /*4870*/  @!P4 IMAD.MOV.U32 R0, RZ, RZ, 0x1000 ;  /* 0x00001000ff00c424 */ /* 0x002fe200078e00ff */
[----:B------:R-:W-:Y:S03]  /*4880*/  UMOV UR10, 0x0 ;  /* 0x00000000000a7882 */ /* 0x000fe60000000000 */
[----:B------:R-:W1:Y:S01]  /*4890*/  @!P1 LDC R2, c[0x0][0xb0c] ;  /* 0x0002c300ff029b82 */ /* 0x000e620000000800 */
[----:B------:R-:W-:Y:S01]  /*48a0*/  @!UP1 UIADD3 UR18, UPT, UPT, UR34, 0x80, URZ ;  /* 0x0000008022129890 */ /* 0x000fe2000fffe0ff */
[----:B------:R-:W-:Y:S01]  /*48b0*/  @P3 SHF.R.U32.HI R26, RZ, 0x10, R21 ;  /* 0x00000010ff1a3819 */ /* 0x000fe20000011615 */
[----:B------:R-:W-:Y:S01]  /*48c0*/  @!UP1 UIADD3 UR16, UPT, UPT, UR7, 0x2200, URZ ;  /* 0x0000220007109890 */ /* 0x000fe2000fffe0ff */
[----:B------:R-:W-:Y:S01]  /*48d0*/  VIADD R28, R28, 0x1 ;  /* 0x000000011c1c7836 */ /* 0x000fe20000000000 */
[----:B------:R-:W-:Y:S01]  /*48e0*/  VOTEU.ALL UP1, P4 ;  /* 0x0000000000ff7886 */ /* 0x000fe20002020000 */
[----:B------:R-:W-:Y:S01]  /*48f0*/  UMOV UR11, 0x10000000 ;  /* 0x10000000000b7882 */ /* 0x000fe20000000000 */
[----:B------:R-:W-:Y:S01]  /*4900*/  UMOV UR19, UR35 ;  /* 0x0000002300137c82 */ /* 0x000fe20008000000 */
[----:B------:R-:W-:Y:S01]  /*4910*/  IMAD.U32 R9, RZ, RZ, UR8 ;  /* 0x00000008ff097e24 */ /* 0x000fe2000f8e00ff */
[----:B------:R-:W-:Y:S01]  /*4920*/  UMOV UR20, UR36 ;  /* 0x0000002400147c82 */ /* 0x000fe20008000000 */
[----:B------:R-:W-:Y:S01]  /*4930*/  IMAD.U32 R8, RZ, RZ, UR9 ;  /* 0x00000009ff087e24 */ /* 0x000fe2000f8e00ff */
[----:B------:R-:W-:Y:S02]  /*4940*/  UPRMT UR8, UR37, 0x654, UR17 ;  /* 0x0000065425087896 */ /* 0x000fe40008000011 */
[----:B------:R-:W-:Y:S02]  /*4950*/  @!P4 R2UR UR15, R9 ;  /* 0x00000000090fc2ca */ /* 0x000fe400000e0000 */
[----:B------:R-:W-:Y:S02]  /*4960*/  @!P4 R2UR UR14, R8 ;  /* 0x00000000080ec2ca */ /* 0x000fe400000e0000 */
[----:B------:R-:W3:Y:S11]  /*4970*/  LDC.64 R8, c[0x0][0xb10] ;  /* 0x0002c400ff087b82 */ /* 0x000ef60000000a00 */
[----:B------:R1:W-:Y:S01]  /*4980*/  @!UP1 UTMALDG.3D [UR16], [UR14], desc[UR10] ;  /* 0x00000a100e0095b4 */ /* 0x0003e20008011000 */
[----:B------:R5:W-:Y:S01]  /*4990*/  @!P4 SYNCS.ARRIVE.TRANS64.RED.A0TR RZ, [UR7+0xb0], R0 ;  /* 0x0000b000ffffc9a7 */ /* 0x000be20008300407 */
[C---:B---3--:R-:W-:Y:S01]  /*49a0*/  @!P1 IMAD.HI.U32 R8, R11.reuse, R8, RZ ;  /* 0x000000080b089227 */ /* 0x048fe200078e00ff */
[----:B--2---:R-:W-:Y:S02]  /*49b0*/  @!P1 ISETP.NE.AND P0, PT, R12, 0x1, PT ;  /* 0x000000010c00980c */ /* 0x004fe40003f05270 */
[----:B-1----:R-:W-:Y:S01]  /*49c0*/  @!P1 ISETP.NE.AND P2, PT, R2, 0x1, PT ;  /* 0x000000010200980c */ /* 0x002fe20003f45270 */
[----:B------:R-:W-:Y:S01]  /*49d0*/  SYNCS.ARRIVE.TRANS64.RED.A1T0 RZ, [UR8], RZ ;  /* 0x000000ffffff79a7 */ /* 0x000fe20008100408 */
[C---:B------:R-:W-:Y:S01]  /*49e0*/  @!P1 IMAD.HI.U32 R13, R10.reuse, R13, RZ ;  /* 0x0000000d0a0d9227 */ /* 0x040fe200078e00ff */
[----:B------:R-:W-:Y:S04]  /*49f0*/  @!P1 SHF.R.U32.HI R8, RZ, R9, R8 ;  /* 0x00000009ff089219 */ /* 0x000fe80000011608 */
[----:B------:R-:W-:Y:S01]  /*4a00*/  @!P1 SEL R8, R11, R8, !P2 ;  /* 0x000000080b089207 */ /* 0x000fe20005000000 */
[----:B------:R-:W1:Y:S01]  /*4a10*/  SYNCS.PHASECHK.TRANS64.TRYWAIT P5, [UR7+0xd8], R14 ;  /* 0x0000d80eff0075a7 */ /* 0x000e6200080a1107 */
[----:B-----5:R-:W2:Y:S02]  /*4a20*/  @!P1 LDC R0, c[0x0][0xb20] ;  /* 0x0002c800ff009b82 */ /* 0x020ea40000000800 */
[----:B--2---:R-:W-:Y:S04]  /*4a30*/  @!P1 SHF.R.U32.HI R0, RZ, R0, R13 ;  /* 0x00000000ff009219 */ /* 0x004fe8000001160d */
[----:B------:R-:W-:Y:S05]  /*4a40*/  @!P1 SEL R9, R10, R0, !P0 ;  /* 0x000000000a099207 */ /* 0x000fea0004000000 */
[----:B------:R-:W-:Y:S02]  /*4a50*/  @!P1 IMAD.IADD R0, R9, 0x1, -R8 ;  /* 0x0000000109009824 */ /* 0x000fe400078e0a08 */
[----:B------:R-:W-:Y:S02]  /*4a60*/  @!P1 IMAD.IADD R8, R8, 0x1, -R9 ;  /* 0x0000000108089824 */ /* 0x000fe400078e0a09 */
[----:B------:R-:W-:Y:S02]  /*4a70*/  @!P1 IMAD R11, R0, R2, R11 ;  /* 0x00000002000b9224 */ /* 0x000fe400078e020b */
[----:B------:R-:W-:Y:S01]  /*4a80*/  @!P1 IMAD R10, R8, R12, R10 ;  /* 0x0000000c080a9224 */ /* 0x000fe200078e020a */
[----:B-1----:R-:W-:Y:S06]  /*4a90*/  @!P5 BRA `(.L_x_84) ;  /* 0x0000005000d0d947 */ /* 0x002fec0003800000 */
.L_x_180:
[----:B------:R-:W-:Y:S01]  /*4aa0*/  @!P4 IADD3 R2, P0, PT, R30, 0x580, RZ ;  /* 0x000005801e02c810 */ /* 0x000fe20007f1e0ff */
[----:B------:R-:W-:Y:S01]  /*4ab0*/  VOTEU.ALL UP1, P4 ;  /* 0x0000000000ff7886 */ /* 0x000fe20002020000 */
[----:B------:R-:W-:Y:S01]  /*4ac0*/  UMOV UR18, 0x0 ;  /* 0x0000000000127882 */ /* 0x000fe20000000000 */
[----:B------:R-:W-:Y:S01]  /*4ad0*/  UMOV UR19, 0x10000000 ;  /* 0x1000000000137882 */ /* 0x000fe20000000000 */
[----:B------:R-:W-:Y:S01]  /*4ae0*/  @!P4 R2UR UR9, R2 ;  /* 0x000000000209c2ca */ /* 0x000fe200000e0000 */
[----:B-1----:R-:W-:Y:S01]  /*4af0*/  @!P4 IMAD.X R0, RZ, RZ, R31, P0 ;  /* 0x000000ffff00c224 */ /* 0x002fe200000e061f */
[----:B------:R-:W-:Y:S01]  /*4b00*/  @!UP1 UIADD3 UR10, UPT, UPT, UR34, 0xc0, URZ ;  /* 0x000000c0220a9890 */ /* 0x000fe2000fffe0ff */
[----:B------:R-:W-:Y:S01]  /*4b10*/  ISETP.NE.AND P0, PT, R28, 0x2, PT ;  /* 0x000000021c00780c */ /* 0x000fe20003f05270 */
[----:B------:R-:W-:Y:S01]  /*4b20*/  UMOV UR11, UR35 ;  /* 0x00000023000b7c82 */ /* 0x000fe20008000000 */
[----:B------:R-:W-:Y:S01]  /*4b30*/  UMOV UR12, UR36 ;  /* 0x00000024000c7c82 */ /* 0x000fe20008000000 */
[----:B------:R-:W-:Y:S01]  /*4b40*/  @!P4 R2UR UR8, R0 ;  /* 0x000000000008c2ca */ /* 0x000fe200000e0000 */
[----:B------:R-:W-:Y:S01]  /*4b50*/  IMAD.IADD R14, R10, 0x1, R94 ;  /* 0x000000010a0e7824 */ /* 0x000fe200078e025e */
[----:B------:R-:W-:Y:S01]  /*4b60*/  @P3 R2UR UR36, R26 ;  /* 0x000000001a2432ca */ /* 0x000fe200000e0000 */
[----:B------:R-:W-:Y:S01]  /*4b70*/  IMAD.IADD R15, R11, 0x1, R95 ;  /* 0x000000010b0f7824 */ /* 0x000fe200078e025f */
[----:B------:R-:W-:Y:S02]  /*4b80*/  SEL R0, RZ, 0x1, P0 ;  /* 0x00000001ff007807 */ /* 0x000fe40000000000 */
[----:B------:R-:W-:Y:S01]  /*4b90*/  LOP3.LUT R29, R29, 0x1, RZ, 0x3c, !PT ;  /* 0x000000011d1d7812 */ /* 0x000fe200078e3cff */
[----:B------:R-:W-:Y:S01]  /*4ba0*/  IMAD.U32 R8, RZ, RZ, UR9 ;  /* 0x00000009ff087e24 */ /* 0x000fe2000f8e00ff */
[----:B------:R-:W-:Y:S01]  /*4bb0*/  @!UP1 UIADD3 UR9, UPT, UPT, UR7, 0xb8, URZ ;  /* 0x000000b807099890 */ /* 0x000fe2000fffe0ff */
[----:B------:R-:W-:Y:S02]  /*4bc0*/  LOP3.LUT R27, R27, R0, RZ, 0x3c, !PT ;  /* 0x000000001b1b7212 */ /* 0x000fe400078e3cff */
[----:B------:R-:W-:Y:S02]  /*4bd0*/  SEL R28, R28, RZ, P0 ;  /* 0x000000ff1c1c7207 */ /* 0x000fe40000000000 */
[----:B------:R-:W-:Y:S01]  /*4be0*/  IMAD.U32 R9, RZ, RZ, UR8 ;  /* 0x00000008ff097e24 */ /* 0x000fe2000f8e00ff */
[----:B------:R-:W-:Y:S01]  /*4bf0*/  @!P4 R2UR UR14, R8 ;  /* 0x00000000080ec2ca */ /* 0x000fe200000e0000 */
[----:B------:R-:W-:Y:S01]  /*4c00*/  @!UP1 UIADD3 UR8, UPT, UPT, UR7, 0x3200, URZ ;  /* 0x0000320007089890 */ /* 0x000fe2000fffe0ff */
[----:B------:R-:W-:Y:S02]  /*4c10*/  VOTEU.ALL UP1, P4 ;  /* 0x0000000000ff7886 */ /* 0x000fe40002020000 */
[----:B------:R-:W-:Y:S11]  /*4c20*/  @!P4 R2UR UR15, R9 ;  /* 0x00000000090fc2ca */ /* 0x000ff600000e0000 */
[----:B------:R-:W-:Y:S02]  /*4c30*/  @!UPT UIADD3 URZ, UPT, UPT, URZ, URZ, URZ ;  /* 0x000000fffffff290 */ /* 0x000fe4000fffe0ff */
[----:B------:R2:W-:Y:S01]  /*4c40*/  @!UP1 UTMALDG.3D [UR8], [UR14], desc[UR18] ;  /* 0x000012080e0095b4 */ /* 0x0005e20008011000 */
[----:B------:R2:W-:Y:S01]  /*4c50*/  @!P4 SYNCS.ARRIVE.TRANS64.RED.A0TR RZ, [UR7+0xb8], R25 ;  /* 0x0000b819ffffc9a7 */ /* 0x0005e20008300407 */
[----:B------:R-:W-:Y:S01]  /*4c60*/  UPLOP3.LUT UP1, UPT, UPT, UPT, UPT, 0x80, 0x8 ;  /* 0x000000000008789c */ /* 0x000fe20003f2f070 */
[----:B------:R-:W-:Y:S01]  /*4c70*/  SYNCS.ARRIVE.TRANS64.RED.A1T0 RZ, [UR13], RZ ;  /* 0x000000ffffff79a7 */ /* 0x000fe2000810040d */
[----:B------:R-:W-:Y:S09]  /*4c80*/  @P3 BRA `(.L_x_85) ;  /* 0xfffffff000a03947 */ /* 0x000ff2000383ffff */
[----:B------:R-:W-:-:S04]  /*4c90*/  SHF.L.U32 R2, R29, 0x1f, RZ ;  /* 0x0000001f1d027819 */ /* 0x000fc800000006ff */
[----:B------:R-:W1:Y:S02]  /*4ca0*/  SYNCS.PHASECHK.TRANS64.TRYWAIT P0, [UR7+0xc0], R2 ;  /* 0x0000c002ff0075a7 */ /* 0x000e640008001107 */
[----:B-1----:R-:W-:Y:S05]  /*4cb0*/  @!P0 BRA `(.L_x_86) ;  /* 0x0000005000608947 */ /* 0x002fea0003800000 */
.L_x_182:
[----:B------:R-:W3:Y:S02]  /*4cc0*/  SYNCS.PHASECHK.TRANS64.TRYWAIT P0, [UR7+0xc8], R2 ;  /* 0x0000c802ff0075a7 */ /* 0x000ee40008001107 */
[----:B---3--:R-:W-:Y:S05]  /*4cd0*/  @!P0 BRA `(.L_x_87) ;  /* 0x0000005000708947 */ /* 0x008fea0003800000 */
.L_x_184:
[----:B------:R-:W3:Y:S02]  /*4ce0*/  SYNCS.PHASECHK.TRANS64.TRYWAIT P0, [UR7+0xd0], R2 ;  /* 0x0000d002ff0075a7 */ /* 0x000ee40008001107 */
[----:B---3--:R-:W-:Y:S05]  /*4cf0*/  @!P0 BRA `(.L_x_88) ;  /* 0x0000005000808947 */ /* 0x008fea0003800000 */
.L_x_186:
[----:B-1----:R-:W-:-:S07]  /*4d00*/  MOV R0, UR7 ;  /* 0x0000000700007c02 */ /* 0x002fce0008000f00 */
.L_x_89:
[----:B-1----:R-:W-:-:S04]  /*4d10*/  SHF.L.U32 R2, R29, 0x1f, RZ ;  /* 0x0000001f1d027819 */ /* 0x002fc800000006ff */
[----:B------:R1:W3:Y:S03]  /*4d20*/  SYNCS.PHASECHK.TRANS64.TRYWAIT P0, [R0+URZ+0xd8], R2 ;  /* 0x0000d802000075a7 */ /* 0x0002e600080011ff */
[----:B---3--:R-:W-:Y:S05]  /*4d30*/  @!P0 NANOSLEEP.SYNCS 0x989680 ;  /* 0x009896800000895d */ /* 0x008fea0003900000 */
[----:B------:R-:W3:Y:S02]  /*4d40*/  @!P0 SYNCS.PHASECHK.TRANS64 P0, [R0+URZ+0xd8], R2 ;  /* 0x0000d802000085a7 */ /* 0x000ee400080010ff */
[----:B--23--:R-:W-:Y:S05]  /*4d50*/  @P0 EXIT ;  /* 0x000000000000094d */ /* 0x00cfea0003800000 */
[----:B------:R-:W-:Y:S05]  /*4d60*/  BRA `(.L_x_89) ;  /* 0xfffffffc00e87947 */ /* 0x000fea000383ffff */
.L_x_74:
[----:B------:R-:W-:-:S06]  /*4d70*/  UISETP.GE.AND UP1, UPT, UR8, 0x4, UPT ;  /* 0x000000040800788c */ /* 0x000fcc000bf26270 */
[----:B------:R-:W-:-:S13]  /*4d80*/  PLOP3.LUT P0, PT, PT, PT, UP1, 0x80, 0x8 ;  /* 0x000000000008781c */ /* 0x000fda0003f0f018 */
[----:B------:R-:W-:Y:S05]  /*4d90*/  @!P0 EXIT ;  /* 0x000000000000894d */ /* 0x000fea0003800000 */
[----:B------:R-:W-:Y:S01]  /*4da0*/  BAR.SYNC.DEFER_BLOCKING 0x6, 0xa0 ;  /* 0x0182800000007b1d */ /* 0x000fe20000010000 */
[C---:B------:R-:W-:Y:S01]  /*4db0*/  IMAD.SHL.U32 R3, R108.reuse, 0x40, RZ ;  /* 0x000000406c037824 */ /* 0x040fe200078e00ff */
[C---:B------:R-:W-:Y:S01]  /*4dc0*/  LOP3.LUT R110, R108.reuse, 0x60, RZ, 0xc0, !PT ;  /* 0x000000606c6e7812 */ /* 0x040fe200078ec0ff */
[C---:B------:R-:W-:Y:S01]  /*4dd0*/  IMAD.SHL.U32 R100, R108.reuse, 0x20, RZ ;  /* 0x000000206c647824 */ /* 0x040fe200078e00ff */
[----:B------:R-:W-:Y:S01]  /*4de0*/  CS2R R106, SRZ ;  /* 0x00000000006a7805 */ /* 0x000fe2000001ff00 */
[C---:B------:R-:W-:Y:S01]  /*4df0*/  IMAD.SHL.U32 R4, R108.reuse, 0x2, RZ ;  /* 0x000000026c047824 */ /* 0x040fe200078e00ff */
[----:B------:R-:W-:Y:S02]  /*4e00*/  UMOV UR49, 0x400 ;  /* 0x0000040000317882 */ /* 0x000fe40000000000 */
[----:B------:R-:W1:Y:S01]  /*4e10*/  LDC R99, c[0x0][0x370] ;  /* 0x0000dc00ff637b82 */ /* 0x000e620000000800 */
[----:B------:R-:W-:Y:S01]  /*4e20*/  ULEA UR49, UR37, UR49, 0x18 ;  /* 0x0000003125317291 */ /* 0x000fe2000f8ec0ff */
[----:B------:R-:W-:Y:S01]  /*4e30*/  LOP3.LUT R2, R3, 0x180, RZ, 0xc0, !PT ;  /* 0x0000018003027812 */ /* 0x000fe200078ec0ff */
[----:B------:R-:W-:Y:S01]  /*4e40*/  IMAD.U32 R46, R108, 0x10000, RZ ;  /* 0x000100006c2e7824 */ /* 0x000fe200078e00ff */
[----:B------:R-:W-:Y:S01]  /*4e50*/  LOP3.LUT R100, R100, 0xc00, RZ, 0xc0, !PT ;  /* 0x00000c0064647812 */ /* 0x000fe200078ec0ff */
[----:B------:R-:W-:Y:S01]  /*4e60*/  UIADD3 UR4, UPT, UPT, UR49, 0x4200, URZ ;  /* 0x0000420031047890 */ /* 0x000fe2000fffe0ff */
[----:B------:R-:W-:Y:S01]  /*4e70*/  LOP3.LUT R4, R2, 0x20, R4, 0xf8, !PT ;  /* 0x0000002002047812 */ /* 0x000fe200078ef804 */
[----:B------:R-:W-:Y:S01]  /*4e80*/  IMAD.SHL.U32 R2, R108, 0x8, RZ ;  /* 0x000000086c027824 */ /* 0x000fe200078e00ff */
[----:B------:R-:W2:Y:S01]  /*4e90*/  LDC R42, c[0x0][0xb0c] ;  /* 0x0002c300ff2a7b82 */ /* 0x000ea20000000800 */
[----:B------:R-:W-:Y:S01]  /*4ea0*/  LOP3.LUT R100, R100, 0x40, R3, 0xf8, !PT ;  /* 0x0000004064647812 */ /* 0x000fe200078ef803 */
[----:B------:R-:W-:Y:S01]  /*4eb0*/  IMAD.MOV.U32 R45, RZ, RZ, RZ ;  /* 0x000000ffff2d7224 */ /* 0x000fe200078e00ff */
[----:B------:R-:W-:Y:S01]  /*4ec0*/  LOP3.LUT R46, R46, 0x600000, RZ, 0xc0, !PT ;  /* 0x006000002e2e7812 */ /* 0x000fe200078ec0ff */
[----:B------:R-:W-:Y:S01]  /*4ed0*/  IMAD.MOV.U32 R112, RZ, RZ, RZ ;  /* 0x000000ffff707224 */ /* 0x000fe200078e00ff */
[----:B------:R-:W-:-:S02]  /*4ee0*/  LOP3.LUT R108, R108, 0x2, RZ, 0xc0, !PT ;  /* 0x000000026c6c7812 */ /* 0x000fc400078ec0ff */
[----:B------:R-:W-:Y:S02]  /*4ef0*/  CS2R R104, SRZ ;  /* 0x0000000000687805 */ /* 0x000fe4000001ff00 */
[----:B------:R-:W-:Y:S01]  /*4f00*/  LOP3.LUT R2, R4, 0x30, R2, 0x78, !PT ;  /* 0x0000003004027812 */ /* 0x000fe200078e7802 */
[----:B------:R-:W4:Y:S01]  /*4f10*/  LDC R97, c[0x0][0xb20] ;  /* 0x0002c800ff617b82 */ /* 0x000f220000000800 */
[----:B------:R-:W3:Y:S01]  /*4f20*/  LDS R0, [UR49+0x1a0] ;  /* 0x0001a031ff007984 */ /* 0x000ee20008000800 */
[----:B------:R-:W-:Y:S01]  /*4f30*/  LOP3.LUT R100, R100, 0x200, R3, 0xf8, !PT ;  /* 0x0000020064647812 */ /* 0x000fe200078ef803 */
[----:B------:R-:W-:Y:S01]  /*4f40*/  IMAD.MOV R102, RZ, RZ, -R108 ;  /* 0x000000ffff667224 */ /* 0x000fe200078e0a6c */
[----:B------:R-:W1:Y:S01]  /*4f50*/  LDCU.64 UR52, c[0x0][0x348] ;  /* 0x00006900ff3477ac */ /* 0x000e620008000a00 */
[----:B------:R-:W-:Y:S01]  /*4f60*/  IMAD.U32 R109, RZ, RZ, UR4 ;  /* 0x00000004ff6d7e24 */ /* 0x000fe2000f8e00ff */
[----:B------:R-:W-:Y:S02]  /*4f70*/  LOP3.LUT R100, R100, R2, RZ, 0xfc, !PT ;  /* 0x0000000264647212 */ /* 0x000fe400078efcff */
[----:B------:R-:W1:Y:S01]  /*4f80*/  LDC R41, c[0x0][0xb30] ;  /* 0x0002cc00ff297b82 */ /* 0x000e620000000800 */
[----:B------:R-:W1:Y:S01]  /*4f90*/  LDCU.64 UR38, c[0x0][0x888] ;  /* 0x00011100ff2677ac */ /* 0x000e620008000a00 */
[----:B------:R-:W1:Y:S06]  /*4fa0*/  LDCU.64 UR44, c[0x0][0x890] ;  /* 0x00011200ff2c77ac */ /* 0x000e6c0008000a00 */
[----:B------:R-:W1:Y:S01]  /*4fb0*/  LDC.64 R92, c[0x0][0xb10] ;  /* 0x0002c400ff5c7b82 */ /* 0x000e620000000a00 */
[----:B------:R-:W-:-:S07]  /*4fc0*/  UIADD3 UR48, UPT, UPT, UR49, 0x200, URZ ;  /* 0x0000020031307890 */ /* 0x000fce000fffe0ff */
[----:B------:R-:W1:Y:S08]  /*4fd0*/  LDC.64 R38, c[0x0][0xb18] ;  /* 0x0002c600ff267b82 */ /* 0x000e700000000a00 */
[----:B------:R-:W1:Y:S08]  /*4fe0*/  LDC.64 R36, c[0x0][0xb28] ;  /* 0x0002ca00ff247b82 */ /* 0x000e700000000a00 */
[----:B------:R-:W1:Y:S01]  /*4ff0*/  LDC.64 R90, c[0x0][0x8b0] ;  /* 0x00022c00ff5a7b82 */ /* 0x000e620000000a00 */
[----:B---3--:R-:W-:-:S07]  /*5000*/  IMAD.IADD R46, R0, 0x1, R46 ;  /* 0x00000001002e7824 */ /* 0x008fce00078e022e */
[----:B------:R-:W3:Y:S08]  /*5010*/  LDC.64 R88, c[0x0][0x8a8] ;  /* 0x00022a00ff587b82 */ /* 0x000ef00000000a00 */
[----:B--2-4-:R-:W1:Y:S02]  /*5020*/  LDC R98, c[0x0][0x374] ;  /* 0x0000dd00ff627b82 */ /* 0x014e640000000800 */
.L_x_131:
[----:B------:R-:W-:Y:S02]  /*5030*/  LEA R0, R112, UR49, 0x3 ;  /* 0x0000003170007c11 */ /* 0x000fe4000f8e18ff */
[----:B------:R-:W-:Y:S02]  /*5040*/  SHF.L.U32 R2, R106, 0x1f, RZ ;  /* 0x0000001f6a027819 */ /* 0x000fe400000006ff */
[----:B------:R-:W-:Y:S02]  /*5050*/  LEA R16, R112, UR49, 0x4 ;  /* 0x0000003170107c11 */ /* 0x000fe4000f8e20ff */
[----:B------:R-:W2:Y:S02]  /*5060*/  SYNCS.PHASECHK.TRANS64.TRYWAIT P0, [R0+URZ+0xf0], R2 ;  /* 0x0000f002000075a7 */ /* 0x000ea400080011ff */
[----:B-12---:R-:W-:Y:S05]  /*5070*/  @!P0 BRA `(.L_x_90) ;  /* 0x0000004c00b88947 */ /* 0x006fea0003800000 */
.L_x_187:
[----:B------:R-:W4:Y:S01]  /*5080*/  LDC.64 R10, c[0x0][0xb10] ;  /* 0x0002c400ff0a7b82 */ /* 0x000f220000000a00 */
[----:B------:R-:W3:Y:S01]  /*5090*/  LDS.128 R16, [R16+0x180] ;  /* 0x0001800010107984 */ /* 0x000ee20000000c00 */
[----:B-1----:R-:W-:Y:S01]  /*50a0*/  ISETP.NE.AND P1, PT, R41, 0x1, PT ;  /* 0x000000012900780c */ /* 0x002fe20003f25270 */
[----:B--2---:R-:W-:Y:S01]  /*50b0*/  VIADD R0, R0, 0x100 ;  /* 0x0000010000007836 */ /* 0x004fe20000000000 */
[----:B------:R-:W-:Y:S04]  /*50c0*/  ISETP.GE.AND P0, PT, R40, 0x1, PT ;  /* 0x000000012800780c */ /* 0x000fe80003f06270 */
[----:B------:R-:W1:Y:S01]  /*50d0*/  LDC.64 R8, c[0x0][0xb18] ;  /* 0x0002c600ff087b82 */ /* 0x000e620000000a00 */
[----:B------:R-:W-:Y:S01]  /*50e0*/  PRMT R0, RZ, 0x654, R0 ;  /* 0x00000654ff007816 */ /* 0x000fe20000000000 */
[----:B------:R-:W-:Y:S01]  /*50f0*/  @!PT LDS RZ, [RZ] ;  /* 0x00000000fffff984 */ /* 0x000fe20000000800 */
[----:B------:R-:W-:Y:S01]  /*5100*/  @!PT LDS RZ, [RZ] ;  /* 0x00000000fffff984 */ /* 0x000fe20000000800 */
[----:B------:R-:W-:Y:S01]  /*5110*/  @!PT LDS RZ, [RZ] ;  /* 0x00000000fffff984 */ /* 0x000fe20000000800 */
[----:B------:R-:W-:Y:S01]  /*5120*/  @!PT LDS RZ, [RZ] ;  /* 0x00000000fffff984 */ /* 0x000fe20000000800 */
[----:B------:R2:W-:Y:S06]  /*5130*/  MEMBAR.ALL.CTA ;  /* 0x0000000000007992 */ /* 0x0005ec0000008000 */
[----:B--2---:R-:W2:Y:S01]  /*5140*/  FENCE.VIEW.ASYNC.S ;  /* 0x00000000000073c6 */ /* 0x004ea20000000000 */
[----:B------:R-:W1:Y:S08]  /*5150*/  @!P1 LDC R12, c[0x0][0xb20] ;  /* 0x0002c800ff0c9b82 */ /* 0x000e700000000800 */
[----:B------:R-:W1:Y:S01]  /*5160*/  @!P1 LDC R7, c[0x0][0xb0c] ;  /* 0x0002c300ff079b82 */ /* 0x000e620000000800 */
[----:B--2---:R2:W-:Y:S01]  /*5170*/  SYNCS.ARRIVE.TRANS64.RED.A1T0 RZ, [R0+URZ], RZ ;  /* 0x000000ff00ff79a7 */ /* 0x0045e200081004ff */
[----:B---3--:R-:W-:Y:S04]  /*5180*/  LOP3.LUT P4, RZ, R18, 0x1, RZ, 0xc0, !PT ;  /* 0x0000000112ff7812 */ /* 0x008fe8000788c0ff */
[----:B------:R-:W-:Y:S09]  /*5190*/  P2R R111, PR, RZ, 0x10 ;  /* 0x00000010ff6f7803 */ /* 0x000ff20000000000 */
[----:B------:R-:W-:Y:S02]  /*51a0*/  @P4 MOV R44, R16 ;  /* 0x00000010002c4202 */ /* 0x000fe40000000f00 */
[----:B------:R-:W-:Y:S01]  /*51b0*/  @P4 LOP3.LUT R43, R17, 0xffff, RZ, 0xc0, !PT ;  /* 0x0000ffff112b4812 */ /* 0x000fe200078ec0ff */
[----:B--2-4-:R-:W-:Y:S06]  /*51c0*/  @!P0 BRA `(.L_x_91) ;  /* 0x0000000000a48947 */ /* 0x014fec0003800000 */
[----:B------:R-:W-:Y:S01]  /*51d0*/  IMAD.HI.U32 R0, R98, R39, RZ ;  /* 0x0000002762007227 */ /* 0x000fe200078e00ff */
[----:B------:R-:W-:Y:S02]  /*51e0*/  ISETP.NE.AND P0, PT, R38, 0x1, PT ;  /* 0x000000012600780c */ /* 0x000fe40003f05270 */
[----:B------:R-:W-:Y:S01]  /*51f0*/  ISETP.NE.AND P2, PT, R40, 0x1, PT ;  /* 0x000000012800780c */ /* 0x000fe20003f45270 */
[----:B------:R-:W-:Y:S01]  /*5200*/  IMAD.HI.U32 R4, R99, R92, RZ ;  /* 0x0000005c63047227 */ /* 0x000fe200078e00ff */
[----:B------:R-:W-:Y:S02]  /*5210*/  SHF.R.U32.HI R0, RZ, R97, R0 ;  /* 0x00000061ff007219 */ /* 0x000fe40000011600 */
[----:B------:R-:W-:Y:S01]  /*5220*/  ISETP.NE.AND P3, PT, R42, 0x1, PT ;  /* 0x000000012a00780c */ /* 0x000fe20003f65270 */
[----:B------:R-:W-:Y:S01]  /*5230*/  IMAD.HI.U32 R6, R43, R39, RZ ;  /* 0x000000272b067227 */ /* 0x000fe200078e00ff */
[-C--:B------:R-:W-:Y:S02]  /*5240*/  SHF.R.U32.HI R4, RZ, R93.reuse, R4 ;  /* 0x0000005dff047219 */ /* 0x080fe40000011604 */
[----:B------:R-:W-:Y:S01]  /*5250*/  SEL R0, R98, R0, !P0 ;  /* 0x0000000062007207 */ /* 0x000fe20004000000 */
[----:B------:R-:W-:Y:S01]  /*5260*/  IMAD.HI.U32 R5, R44, R92, RZ ;  /* 0x0000005c2c057227 */ /* 0x000fe200078e00ff */
[----:B------:R-:W-:Y:S03]  /*5270*/  SEL R4, R99, R4, !P3 ;  /* 0x0000000463047207 */ /* 0x000fe60005800000 */
[-C--:B------:R-:W-:Y:S01]  /*5280*/  IMAD.HI.U32 R3, R0, R36.reuse, RZ ;  /* 0x0000002400037227 */ /* 0x080fe200078e00ff */
[----:B------:R-:W-:Y:S03]  /*5290*/  SHF.R.U32.HI R5, RZ, R93, R5 ;  /* 0x0000005dff057219 */ /* 0x000fe60000011605 */
[----:B------:R-:W-:Y:S01]  /*52a0*/  IMAD.HI.U32 R2, R4, R36, RZ ;  /* 0x0000002404027227 */ /* 0x000fe200078e00ff */
[----:B------:R-:W-:Y:S02]  /*52b0*/  @P2 SHF.R.U32.HI R0, RZ, R37, R3 ;  /* 0x00000025ff002219 */ /* 0x000fe40000011603 */
[----:B------:R-:W-:Y:S02]  /*52c0*/  SHF.R.U32.HI R3, RZ, R97, R6 ;  /* 0x00000061ff037219 */ /* 0x000fe40000011606 */
[----:B------:R-:W-:Y:S01]  /*52d0*/  @P2 SHF.R.U32.HI R4, RZ, R37, R2 ;  /* 0x00000025ff042219 */ /* 0x000fe20000011602 */
[----:B------:R-:W-:Y:S01]  /*52e0*/  IMAD R0, R40, R0, RZ ;  /* 0x0000000028007224 */ /* 0x000fe200078e02ff */
[----:B------:R-:W-:Y:S02]  /*52f0*/  SEL R3, R43, R3, !P0 ;  /* 0x000000032b037207 */ /* 0x000fe40004000000 */
[----:B------:R-:W-:Y:S01]  /*5300*/  SEL R2, R44, R5, !P3 ;  /* 0x000000052c027207 */ /* 0x000fe20005800000 */
[----:B------:R-:W-:Y:S01]  /*5310*/  IMAD R5, R40, R4, RZ ;  /* 0x0000000428057224 */ /* 0x000fe200078e02ff */
[C---:B------:R-:W-:Y:S01]  /*5320*/  ISETP.GE.AND P0, PT, R3.reuse, R0, PT ;  /* 0x000000000300720c */ /* 0x040fe20003f06270 */
[C---:B------:R-:W-:Y:S03]  /*5330*/  IMAD.HI.U32 R0, R3.reuse, R36, RZ ;  /* 0x0000002403007227 */ /* 0x040fe600078e00ff */
[C---:B------:R-:W-:Y:S02]  /*5340*/  ISETP.GE.OR P0, PT, R2.reuse, R5, P0 ;  /* 0x000000050200720c */ /* 0x040fe40000706670 */
[----:B------:R-:W-:Y:S04]  /*5350*/  SHF.R.U32.HI R0, RZ, R37, R0 ;  /* 0x00000025ff007219 */ /* 0x000fe80000011600 */
[C---:B------:R-:W-:Y:S05]  /*5360*/  SEL R6, R3.reuse, R0, !P2 ;  /* 0x0000000003067207 */ /* 0x040fea0005000000 */
        /* <DEDUP_REMOVED lines=14> */
[----:B------:R-:W-:Y:S07]  /*5450*/  IMAD R43, R3, R38, R43 ;  /* 0x00000026032b7224 */ /* 0x000fee00078e022b */
.L_x_91:
[----:B-1----:R-:W-:Y:S01]  /*5460*/  @!P1 ISETP.NE.AND P0, PT, R8, 0x1, PT ;  /* 0x000000010800980c */ /* 0x002fe20003f05270 */
[----:B------:R-:W-:Y:S01]  /*5470*/  @!P1 IMAD.HI.U32 R0, R44, R10, RZ ;  /* 0x0000000a2c009227 */ /* 0x000fe200078e00ff */
[----:B------:R-:W-:Y:S01]  /*5480*/  @!P1 ISETP.NE.AND P2, PT, R7, 0x1, PT ;  /* 0x000000010700980c */ /* 0x000fe20003f45270 */
[----:B------:R-:W-:Y:S01]  /*5490*/  ULOP3.LUT UP0, URZ, UR48, 0x1b0, URZ, 0xc0, !UPT ;  /* 0x000001b030ff7892 */ /* 0x000fe2000f80c0ff */
[----:B------:R-:W-:Y:S01]  /*54a0*/  R2UR UR42, R15 ;  /* 0x000000000f2a72ca */ /* 0x000fe200000e0000 */
[C---:B------:R-:W-:Y:S01]  /*54b0*/  @!P1 IMAD.HI.U32 R2, R43.reuse, R9, RZ ;  /* 0x000000092b029227 */ /* 0x040fe200078e00ff */
[----:B------:R-:W-:Y:S02]  /*54c0*/  @!P1 SHF.R.U32.HI R0, RZ, R11, R0 ;  /* 0x0000000bff009219 */ /* 0x000fe40000011600 */
[----:B------:R-:W-:Y:S01]  /*54d0*/  R2UR UR41, R14 ;  /* 0x000000000e2972ca */ /* 0x000fe200000e0000 */
[----:B------:R-:W-:Y:S01]  /*54e0*/  VIADD R112, R112, 0x1 ;  /* 0x0000000170707836 */ /* 0x000fe20000000000 */
[----:B------:R-:W-:Y:S02]  /*54f0*/  @!P1 SHF.R.U32.HI R2, RZ, R12, R2 ;  /* 0x0000000cff029219 */ /* 0x000fe40000011602 */
[----:B------:R-:W-:Y:S02]  /*5500*/  @!P1 SEL R3, R44, R0, !P2 ;  /* 0x000000002c039207 */ /* 0x000fe40005000000 */
[----:B------:R-:W-:Y:S02]  /*5510*/  @!P1 SEL R2, R43, R2, !P0 ;  /* 0x000000022b029207 */ /* 0x000fe40004000000 */
[----:B------:R-:W-:Y:S01]  /*5520*/  @P4 SHF.R.U32.HI R103, RZ, 0x10, R17 ;  /* 0x00000010ff674819 */ /* 0x000fe20000011611 */
[----:B------:R-:W-:Y:S02]  /*5530*/  USHF.L.U32 UR42, UR42, 0x6, URZ ;  /* 0x000000062a2a7899 */ /* 0x000fe400080006ff */
[----:B------:R-:W-:Y:S02]  /*5540*/  @!P1 IMAD.IADD R0, R2, 0x1, -R3 ;  /* 0x0000000102009824 */ /* 0x000fe400078e0a03 */
[----:B------:R-:W-:Y:S01]  /*5550*/  @!P1 IMAD.IADD R2, R3, 0x1, -R2 ;  /* 0x0000000103029824 */ /* 0x000fe200078e0a02 */
[----:B------:R-:W-:Y:S01]  /*5560*/  USHF.L.U32 UR41, UR41, 0x8, URZ ;  /* 0x0000000829297899 */ /* 0x000fe200080006ff */
[----:B------:R-:W-:Y:S02]  /*5570*/  @!P1 IMAD R44, R0, R7, R44 ;  /* 0x00000007002c9224 */ /* 0x000fe400078e022c */
[----:B------:R-:W-:Y:S01]  /*5580*/  @!P1 IMAD R43, R2, R8, R43 ;  /* 0x00000008022b9224 */ /* 0x000fe200078e022b */
[----:B------:R-:W-:Y:S08]  /*5590*/  BRA.U !UP0, `(.L_x_92) ;  /* 0x0000000108407547 */ /* 0x000ff0000b800000 */
[----:B------:R-:W1:Y:S01]  /*55a0*/  LDCU.64 UR8, c[0x4][0x88] ;  /* 0x01001100ff0877ac */ /* 0x000e620008000a00 */
[----:B------:R-:W-:Y:S01]  /*55b0*/  MOV R3, 0x0 ;  /* 0x0000000000037802 */ /* 0x000fe20000000f00 */
[----:B------:R-:W-:Y:S02]  /*55c0*/  HFMA2 R12, -RZ, RZ, 0, 5.9604644775390625e-08 ;  /* 0x00000001ff0c7431 */ /* 0x000fe400000001ff */
[----:B------:R-:W-:Y:S02]  /*55d0*/  IMAD.MOV.U32 R8, RZ, RZ, 0x70 ;  /* 0x00000070ff087424 */ /* 0x000fe400078e00ff */
[----:B------:R-:W-:Y:S01]  /*55e0*/  IMAD.MOV.U32 R13, RZ, RZ, RZ ;  /* 0x000000ffff0d7224 */ /* 0x000fe200078e00ff */
[----:B------:R-:W2:Y:S01]  /*55f0*/  LDCU.64 UR6, c[0x4][0x90] ;  /* 0x01001200ff0677ac */ /* 0x000ea20008000a00 */
[----:B------:R-:W3:Y:S01]  /*5600*/  LDC.64 R2, c[0x4][R3] ;  /* 0x0100000003027b82 */ /* 0x000ee20000000a00 */
[----:B------:R-:W4:Y:S01]  /*5610*/  LDCU.64 UR4, c[0x4][0x8] ;  /* 0x01000100ff0477ac */ /* 0x000f220008000a00 */
[----:B-1----:R-:W-:Y:S01]  /*5620*/  MOV R5, UR9 ;  /* 0x0000000900057c02 */ /* 0x002fe20008000f00 */
[----:B------:R-:W-:Y:S01]  /*5630*/  IMAD.U32 R4, RZ, RZ, UR8 ;  /* 0x00000008ff047e24 */ /* 0x000fe2000f8e00ff */
[----:B--2---:R-:W-:Y:S01]  /*5640*/  MOV R7, UR7 ;  /* 0x0000000700077c02 */ /* 0x004fe20008000f00 */
[----:B------:R-:W-:Y:S01]  /*5650*/  IMAD.U32 R6, RZ, RZ, UR6 ;  /* 0x00000006ff067e24 */ /* 0x000fe2000f8e00ff */
[----:B----4-:R-:W-:Y:S01]  /*5660*/  MOV R11, UR5 ;  /* 0x00000005000b7c02 */ /* 0x010fe20008000f00 */
[----:B------:R-:W-:Y:S02]  /*5670*/  IMAD.U32 R10, RZ, RZ, UR4 ;  /* 0x00000004ff0a7e24 */ /* 0x000fe4000f8e00ff */
[----:B------:R-:W-:Y:S07]  /*5680*/  LEPC R20, `(.L_x_92) ;  /* 0x000000001014794e */ /* 0x000fee0000000000 */
[----:B---3-5:R-:W-:Y:S05]  /*5690*/  CALL.ABS.NOINC R2 ;  /* 0x0000000002007343 */ /* 0x028fea0003c00000 */
.L_x_92:
[----:B------:R-:W-:Y:S01]  /*56a0*/  LOP3.LUT P0, RZ, R109, 0x1b0, RZ, 0xc0, !PT ;  /* 0x000001b06dff7812 */ /* 0x000fe2000780c0ff */
[----:B------:R-:W-:Y:S11]  /*56b0*/  BSSY.RECONVERGENT B6, `(.L_x_93) ;  /* 0x0000013000067945 */ /* 0x000ff60003800200 */
[----:B------:R-:W-:Y:S01]  /*56c0*/  @!UPT UIADD3 URZ, UPT, UPT, URZ, URZ, URZ ;  /* 0x000000fffffff290 */ /* 0x000fe2000fffe0ff */
[----:B------:R-:W-:Y:S05]  /*56d0*/  @!P0 BRA `(.L_x_94) ;  /* 0x0000000000408947 */ /* 0x000fea0003800000 */
        /* <DEDUP_REMOVED lines=16> */
.L_x_94:
[----:B------:R-:W-:Y:S05]  /*57e0*/  BSYNC.RECONVERGENT B6 ;  /* 0x0000000000067941 */ /* 0x000fea0003800200 */
.L_x_93:
[----:B------:R-:W-:Y:S01]  /*57f0*/  ISETP.NE.U32.AND P4, PT, R90, RZ, PT ;  /* 0x000000ff5a00720c */ /* 0x000fe20003f85070 */
[----:B------:R-:W-:Y:S01]  /*5800*/  UISETP.NE.AND UP2, UPT, UR50, URZ, UPT ;  /* 0x000000ff3200728c */ /* 0x000fe2000bf45270 */
[----:B------:R-:W-:Y:S01]  /*5810*/  ISETP.NE.U32.AND P2, PT, RZ, UR38, PT ;  /* 0x00000026ff007c0c */ /* 0x000fe2000bf45070 */
[----:B------:R-:W-:Y:S01]  /*5820*/  UISETP.NE.U32.AND UP1, UPT, UR44, URZ, UPT ;  /* 0x000000ff2c00728c */ /* 0x000fe2000bf25070 */
[----:B------:R-:W-:Y:S01]  /*5830*/  ISETP.NE.AND.EX P4, PT, R91, RZ, PT, P4 ;  /* 0x000000ff5b00720c */ /* 0x000fe20003f85340 */
[----:B------:R-:W-:Y:S01]  /*5840*/  UPLOP3.LUT UP0, UPT, UPT, UPT, UPT, 0x40, 0x4 ;  /* 0x000000000004789c */ /* 0x000fe20003f0e870 */
[----:B------:R-:W-:Y:S01]  /*5850*/  ISETP.NE.AND.EX P2, PT, RZ, UR39, PT, P2 ;  /* 0x00000027ff007c0c */ /* 0x000fe2000bf45320 */
[----:B------:R-:W-:Y:S01]  /*5860*/  UISETP.NE.AND.EX UP1, UPT, UR45, URZ, UPT, UP1 ;  /* 0x000000ff2d00728c */ /* 0x000fe2000bf25310 */
[----:B------:R-:W-:Y:S04]  /*5870*/  PLOP3.LUT P1, PT, PT, PT, UP2, 0x80, 0x8 ;  /* 0x000000000008781c */ /* 0x000fe80003f2f028 */
[----:B------:R-:W-:Y:S06]  /*5880*/  @UP2 UPLOP3.LUT UP0, UPT, UPT, UPT, UP1, 0x80, 0x8 ;  /* 0x000000000008289c */ /* 0x000fec0003f0f010 */
[----:B------:R-:W-:Y:S01]  /*5890*/  PLOP3.LUT P0, PT, PT, PT, UP0, 0x80, 0x8 ;  /* 0x000000000008781c */ /* 0x000fe20003f0f008 */
[----:B------:R-:W-:Y:S01]  /*58a0*/  @!UPT UIADD3 URZ, UPT, UPT, URZ, URZ, URZ ;  /* 0x000000fffffff290 */ /* 0x000fe2000fffe0ff */
[----:B------:R-:W-:Y:S11]  /*58b0*/  BRA.U !UP1, `(.L_x_95) ;  /* 0x0000000109387547 */ /* 0x000ff6000b800000 */
[----:B------:R-:W-:Y:S01]  /*58c0*/  UISETP.NE.U32.AND UP0, UPT, UR38, URZ, UPT ;  /* 0x000000ff2600728c */ /* 0x000fe2000bf05070 */
[----:B------:R-:W-:Y:S02]  /*58d0*/  HFMA2 R0, -RZ, RZ, 0, 5.9604644775390625e-08 ;  /* 0x00000001ff007431 */ /* 0x000fe400000001ff */
[----:B------:R-:W-:Y:S01]  /*58e0*/  IMAD.MOV.U32 R96, RZ, RZ, 0x1 ;  /* 0x00000001ff607424 */ /* 0x000fe200078e00ff */
[----:B------:R-:W-:Y:S06]  /*58f0*/  UISETP.NE.AND.EX UP0, UPT, UR39, URZ, UPT, UP0 ;  /* 0x000000ff2700728c */ /* 0x000fec000bf05300 */
[----:B------:R-:W-:Y:S05]  /*5900*/  PLOP3.LUT P3, PT, PT, PT, UP0, 0x80, 0x8 ;  /* 0x000000000008781c */ /* 0x000fea0003f6f008 */
[----:B------:R-:W1:Y:S01]  /*5910*/  @UP0 LDCU.64 UR6, c[0x0][0x888] ;  /* 0x00011100ff0607ac */ /* 0x000e620008000a00 */
[----:B------:R-:W-:Y:S07]  /*5920*/  @UP0 UIMAD UR4, UR36, UR44, URZ ;  /* 0x0000002c240402a4 */ /* 0x000fee000f8e02ff */
[----:B------:R-:W-:Y:S01]  /*5930*/  @!P3 PRMT R96, R0, 0x7610, R96 ;  /* 0x000076100060b816 */ /* 0x000fe20000000060 */
[----:B-1----:R-:W-:Y:S03]  /*5940*/  @UP0 UIMAD.WIDE UR6, UR4, 0x4, UR6 ;  /* 0x00000004040608a5 */ /* 0x002fe6000f8e0206 */
[----:B------:R-:W1:Y:S03]  /*5950*/  @!UP0 LDCU UR4, c[0x0][0x880] ;  /* 0x00011000ff0487ac */ /* 0x000e660008000800 */
[----:B------:R-:W-:Y:S01]  /*5960*/  IMAD.U32 R2, RZ, RZ, UR6 ;  /* 0x00000006ff027e24 */ /* 0x000fe2000f8e00ff */
[----:B------:R-:W-:Y:S05]  /*5970*/  MOV R3, UR7 ;  /* 0x0000000700037c02 */ /* 0x000fea0008000f00 */
[----:B-----5:R2:W5:Y:S02]  /*5980*/  @P3 LDG.E R49, desc[UR46][R2.64] ;  /* 0x0000002e02313981 */ /* 0x020564000c1e1900 */
[----:B-12---:R-:W-:Y:S02]  /*5990*/  @!P3 IMAD.U32 R49, RZ, RZ, UR4 ;  /* 0x00000004ff31be24 */ /* 0x006fe4000f8e00ff */
.L_x_95:
[----:B------:R-:W-:Y:S05]  /*59a0*/  @!P4 BRA `(.L_x_96) ;  /* 0x000000000020c947 */ /* 0x000fea0003800000 */
[----:B------:R-:W-:Y:S04]  /*59b0*/  ISETP.NE.U32.AND P3, PT, R88, RZ, PT ;  /* 0x000000ff5800720c */ /* 0x000fe80003f65070 */
[----:B------:R-:W-:Y:S11]  /*59c0*/  ISETP.NE.AND.EX P3, PT, R89, RZ, PT, P3 ;  /* 0x000000ff5900720c */ /* 0x000ff60003f65330 */
[----:B------:R-:W-:Y:S02]  /*59d0*/  @!UPT UIADD3 URZ, UPT, UPT, URZ, URZ, URZ ;  /* 0x000000fffffff290 */ /* 0x000fe4000fffe0ff */
[----:B------:R-:W1:Y:S01]  /*59e0*/  @P3 LDC.64 R2, c[0x0][0x8a8] ;  /* 0x00022a00ff023b82 */ /* 0x000e620000000a00 */
[----:B------:R-:W-:Y:S04]  /*59f0*/  @P3 IMAD R0, R90, UR36, RZ ;  /* 0x000000245a003c24 */ /* 0x000fe8000f8e02ff */
[----:B-1----:R-:W-:Y:S05]  /*5a00*/  @P3 IMAD.WIDE R2, R0, 0x4, R2 ;  /* 0x0000000400023825 */ /* 0x002fea00078e0202 */
[----:B-----5:R1:W5:Y:S02]  /*5a10*/  @P3 LDG.E R47, desc[UR46][R2.64] ;  /* 0x0000002e022f3981 */ /* 0x020364000c1e1900 */
[----:B-1----:R-:W2:Y:S02]  /*5a20*/  @!P3 LDC R47, c[0x0][0x8a0] ;  /* 0x00022800ff2fbb82 */ /* 0x002ea40000000800 */
.L_x_96:
[----:B-----5:R-:W-:Y:S01]  /*5a30*/  FSETP.NEU.AND P4, PT, R49, RZ, PT ;  /* 0x000000ff3100720b */ /* 0x020fe20003f8d000 */
[----:B------:R-:W-:Y:S01]  /*5a40*/  BSSY B1, `(.L_x_97) ;  /* 0x0000042000017945 */ /* 0x000fe20003800000 */
[----:B------:R-:W-:Y:S01]  /*5a50*/  SEL R5, RZ, 0xffffffff, P2 ;  /* 0xffffffffff057807 */ /* 0x000fe20001000000 */
[----:B------:R-:W-:Y:S01]  /*5a60*/  IMAD.MOV.U32 R115, RZ, RZ, 0x1 ;  /* 0x00000001ff737424 */ /* 0x000fe200078e00ff */
[----:B------:R-:W-:Y:S02]  /*5a70*/  LOP3.LUT P3, RZ, R96, 0xff, RZ, 0xc0, !PT ;  /* 0x000000ff60ff7812 */ /* 0x000fe4000786c0ff */
[----:B------:R-:W-:Y:S02]  /*5a80*/  CS2R R86, SRZ ;  /* 0x0000000000567805 */ /* 0x000fe4000001ff00 */
[----:B------:R-:W-:Y:S02]  /*5a90*/  @P1 SEL R0, RZ, 0xffffffff, P4 ;  /* 0xffffffffff001807 */ /* 0x000fe40002000000 */
[----:B------:R-:W-:Y:S02]  /*5aa0*/  CS2R R84, SRZ ;  /* 0x0000000000547805 */ /* 0x000fe4000001ff00 */
[----:B------:R-:W-:Y:S02]  /*5ab0*/  LEA R2, R105, UR49, 0x3 ;  /* 0x0000003169027c11 */ /* 0x000fe4000f8e18ff */
[----:B------:R-:W-:Y:S02]  /*5ac0*/  CS2R R82, SRZ ;  /* 0x0000000000527805 */ /* 0x000fe4000001ff00 */
[----:B------:R-:W-:Y:S02]  /*5ad0*/  @P0 SEL R0, R5, R0, !P3 ;  /* 0x0000000005000207 */ /* 0x000fe40005800000 */
[----:B------:R-:W-:Y:S02]  /*5ae0*/  CS2R R80, SRZ ;  /* 0x0000000000507805 */ /* 0x000fe4000001ff00 */
[----:B------:R-:W-:Y:S02]  /*5af0*/  LEA R113, R45, UR49, 0x3 ;  /* 0x000000312d717c11 */ /* 0x000fe4000f8e18ff */
[----:B------:R-:W-:Y:S02]  /*5b00*/  @P1 LOP3.LUT R0, R0, 0x1, RZ, 0xc0, !PT ;  /* 0x0000000100001812 */ /* 0x000fe400078ec0ff */
[----:B------:R-:W-:Y:S02]  /*5b10*/  SHF.L.U32 R3, R107, 0x1f, RZ ;  /* 0x0000001f6b037819 */ /* 0x000fe400000006ff */
[----:B------:R-:W-:Y:S02]  /*5b20*/  ISETP.NE.U32.OR P6, PT, R0, 0x1, !P1 ;  /* 0x000000010000780c */ /* 0x000fe40004fc5470 */
[----:B------:R-:W-:Y:S02]  /*5b30*/  PLOP3.LUT P2, PT, PT, PT, UP1, 0x80, 0x8 ;  /* 0x000000000008781c */ /* 0x000fe40003f4f018 */
[----:B------:R-:W-:Y:S02]  /*5b40*/  LEA.HI R48, R45, R45, RZ, 0x1 ;  /* 0x0000002d2d307211 */ /* 0x000fe400078f08ff */
[----:B------:R-:W-:Y:S02]  /*5b50*/  SEL R4, RZ, 0xffffffff, P4 ;  /* 0xffffffffff047807 */ /* 0x000fe40002000000 */
[----:B------:R-:W-:Y:S05]  /*5b60*/  P2R R118, PR, RZ, 0x40 ;  /* 0x00000040ff767803 */ /* 0x000fea0000000000 */
[----:B------:R-:W-:Y:S02]  /*5b70*/  @P6 SHF.L.U32 R0, R104, 0x1f, RZ ;  /* 0x0000001f68006819 */ /* 0x000fe400000006ff */
[----:B------:R-:W-:Y:S02]  /*5b80*/  @P2 SEL R4, R5, R4, !P3 ;  /* 0x0000000405042207 */ /* 0x000fe40005800000 */
[----:B------:R1:W3:Y:S02]  /*5b90*/  @P6 SYNCS.PHASECHK.TRANS64.TRYWAIT P1, [R2+URZ+0xa0], R0 ;  /* 0x0000a000020065a7 */ /* 0x0002e400080211ff */
[----:B------:R-:W-:Y:S04]  /*5ba0*/  LOP3.LUT R4, R4, 0x1, RZ, 0xc0, !PT ;  /* 0x0000000104047812 */ /* 0x000fe800078ec0ff */
[----:B------:R-:W-:Y:S04]  /*5bb0*/  ISETP.NE.U32.AND P5, PT, R4, 0x1, PT ;  /* 0x000000010400780c */ /* 0x000fe80003fa5070 */
[----:B------:R-:W-:Y:S01]  /*5bc0*/  P2R R116, PR, RZ, 0x20 ;  /* 0x00000020ff747803 */ /* 0x000fe20000000000 */
[----:B------:R4:W2:Y:S01]  /*5bd0*/  SYNCS.PHASECHK.TRANS64.TRYWAIT P0, [R113+URZ+0x110], R3 ;  /* 0x00011003710075a7 */ /* 0x0008a200080011ff */
[C---:B-1----:R-:W-:Y:S01]  /*5be0*/  IMAD.SHL.U32 R0, R48.reuse, 0x80, RZ ;  /* 0x0000008030007824 */ /* 0x042fe200078e00ff */
[----:B------:R-:W-:Y:S04]  /*5bf0*/  LOP3.LUT R48, R48, 0xffe, RZ, 0xc0, !PT ;  /* 0x00000ffe30307812 */ /* 0x000fe800078ec0ff */
[----:B------:R-:W-:Y:S01]  /*5c00*/  LOP3.LUT R0, R0, 0xffffff00, RZ, 0xc0, !PT ;  /* 0xffffff0000007812 */ /* 0x000fe200078ec0ff */
[----:B------:R-:W-:Y:S04]  /*5c10*/  IMAD.IADD R48, R45, 0x1, -R48 ;  /* 0x000000012d307824 */ /* 0x000fe800078e0a30 */
[----:B------:R-:W-:Y:S04]  /*5c20*/  IMAD.IADD R0, R46, 0x1, R0 ;  /* 0x000000012e007824 */ /* 0x000fe800078e0200 */
[----:B------:R-:W-:Y:S01]  /*5c30*/  IMAD R48, R48, 0x100000, R0 ;  /* 0x0010000030307824 */ /* 0x000fe200078e0200 */
[----:B---3--:R-:W-:Y:S01]  /*5c40*/  @P6 SEL R115, RZ, 0x1, !P1 ;  /* 0x00000001ff736807 */ /* 0x008fe20004800000 */
[----:B----4-:R-:W-:Y:S06]  /*5c50*/  @!P6 BRA `(.L_x_98) ;  /* 0x000000000080e947 */ /* 0x010fec0003800000 */
[----:B------:R-:W-:Y:S01]  /*5c60*/  @P5 IMAD R5, R105, 0x1000, R100 ;  /* 0x0000100069055824 */ /* 0x000fe200078e0264 */
[----:B------:R-:W-:Y:S01]  /*5c70*/  ISETP.NE.AND P1, PT, R115, RZ, PT ;  /* 0x000000ff7300720c */ /* 0x000fe20003f25270 */
[----:B------:R-:W-:Y:S01]  /*5c80*/  BSSY B0, `(.L_x_99) ;  /* 0x000000b000007945 */ /* 0x000fe20003800000 */
[----:B------:R-:W-:Y:S01]  /*5c90*/  CS2R R82, SRZ ;  /* 0x0000000000527805 */ /* 0x000fe2000001ff00 */
[----:B------:R-:W-:Y:S01]  /*5ca0*/  @P5 VIADD R4, R5, UR49 ;  /* 0x0000003105045c36 */ /* 0x000fe20008000000 */
[----:B------:R-:W-:Y:S02]  /*5cb0*/  CS2R R80, SRZ ;  /* 0x0000000000507805 */ /* 0x000fe4000001ff00 */
[----:B------:R-:W-:Y:S02]  /*5cc0*/  CS2R R86, SRZ ;  /* 0x0000000000567805 */ /* 0x000fe4000001ff00 */
[----:B------:R-:W-:Y:S01]  /*5cd0*/  CS2R R84, SRZ ;  /* 0x0000000000547805 */ /* 0x000fe2000001ff00 */
[----:B------:R-:W-:Y:S04]  /*5ce0*/  @P5 IMAD R4, R108, -0x10, R4 ;  /* 0xfffffff06c045824 */ /* 0x000fe800078e0204 */
[----:B------:R-:W-:Y:S05]  /*5cf0*/  @P1 BRA `(.L_x_100) ;  /* 0x00000000000c1947 */ /* 0x000fea0003800000 */
[----:B------:R-:W-:Y:S04]  /*5d00*/  SHF.L.U32 R0, R104, 0x1f, RZ ;  /* 0x0000001f68007819 */ /* 0x000fe800000006ff */
[----:B------:R-:W1:Y:S02]  /*5d10*/  SYNCS.PHASECHK.TRANS64.TRYWAIT P1, [R2+URZ+0xa0], R0 ;  /* 0x0000a000020075a7 */ /* 0x000e6400080211ff */
[----:B-1----:R-:W-:Y:S05]  /*5d20*/  @!P1 BRA `(.L_x_101) ;  /* 0x0000004000a09947 */ /* 0x002fea0003800000 */
.L_x_100:
[----:B------:R-:W-:Y:S05]  /*5d30*/  BSYNC B0 ;  /* 0x0000000000007941 */ /* 0x000fea0003800000 */
.L_x_99:
[----:B------:R-:W-:Y:S01]  /*5d40*/  ISETP.NE.AND P1, PT, R116, RZ, PT ;  /* 0x000000ff7400720c */ /* 0x000fe20003f25270 */
[----:B-1----:R-:W-:Y:S02]  /*5d50*/  VIADD R2, R2, 0xc0 ;  /* 0x000000c002027836 */ /* 0x002fe40000000000 */
[----:B------:R-:W-:Y:S02]  /*5d60*/  IMAD.U32 R0, RZ, RZ, UR37 ;  /* 0x00000025ff007e24 */ /* 0x000fe4000f8e00ff */
[----:B------:R-:W-:Y:S03]  /*5d70*/  VIADD R105, R105, 0x1 ;  /* 0x0000000169697836 */ /* 0x000fe60000000000 */
[----:B------:R-:W-:Y:S05]  /*5d80*/  PRMT R0, R0, 0x654, R2 ;  /* 0x0000065400007816 */ /* 0x000fea0000000002 */
[----:B------:R1:W3:Y:S04]  /*5d90*/  @P1 LDS.128 R80, [R5+UR49+0x200] ;  /* 0x0002003105501984 */ /* 0x0002e80008000c00 */
[----:B------:R1:W4:Y:S01]  /*5da0*/  @P1 LDS.128 R84, [R4+0x210] ;  /* 0x0002100004541984 */ /* 0x0003220000000c00 */
[C---:B------:R-:W-:Y:S01]  /*5db0*/  ISETP.NE.AND P1, PT, R105.reuse, 0x4, PT ;  /* 0x000000046900780c */ /* 0x040fe20003f25270 */
[----:B------:R-:W-:Y:S01]  /*5dc0*/  @!PT LDS RZ, [RZ] ;  /* 0x00000000fffff984 */ /* 0x000fe20000000800 */
[----:B------:R-:W-:Y:S01]  /*5dd0*/  @!PT LDS RZ, [RZ] ;  /* 0x00000000fffff984 */ /* 0x000fe20000000800 */
[----:B------:R-:W-:Y:S01]  /*5de0*/  @!PT LDS RZ, [RZ] ;  /* 0x00000000fffff984 */ /* 0x000fe20000000800 */
[----:B------:R-:W-:Y:S01]  /*5df0*/  @!PT LDS RZ, [RZ] ;  /* 0x00000000fffff984 */ /* 0x000fe20000000800 */
[----:B------:R5:W-:Y:S06]  /*5e00*/  MEMBAR.ALL.CTA ;  /* 0x0000000000007992 */ /* 0x000bec0000008000 */
[----:B-----5:R-:W5:Y:S01]  /*5e10*/  FENCE.VIEW.ASYNC.S ;  /* 0x00000000000073c6 */ /* 0x020f620000000000 */
[----:B------:R-:W-:Y:S01]  /*5e20*/  SEL R105, R105, RZ, P1 ;  /* 0x000000ff69697207 */ /* 0x000fe20000800000 */
[----:B-----5:R5:W-:Y:S02]  /*5e30*/  SYNCS.ARRIVE.TRANS64.RED.A1T0 RZ, [R0+URZ], RZ ;  /* 0x000000ff00ff79a7 */ /* 0x020be400081004ff */
[----:B-----5:R-:W-:Y:S04]  /*5e40*/  SEL R0, RZ, 0x1, P1 ;  /* 0x00000001ff007807 */ /* 0x020fe80000800000 */
[----:B-1-3--:R-:W-:Y:S02]  /*5e50*/  LOP3.LUT R104, R104, R0, RZ, 0x3c, !PT ;  /* 0x0000000068687212 */ /* 0x00afe400078e3cff */
.L_x_98:
[----:B------:R-:W-:Y:S05]  /*5e60*/  BSYNC B1 ;  /* 0x0000000000017941 */ /* 0x000fea0003800000 */
.L_x_97:
[----:B------:R-:W-:Y:S04]  /*5e70*/  SHF.R.U32.HI R0, RZ, 0x15, R48 ;  /* 0x00000015ff007819 */ /* 0x000fe80000011630 */
[----:B------:R-:W-:Y:S01]  /*5e80*/  LOP3.LUT P1, RZ, R0, 0x3, R101, 0x48, !PT ;  /* 0x0000000300ff7812 */ /* 0x000fe20007824865 */
[----:B------:R-:W-:Y:S01]  /*5e90*/  @!UPT UIADD3 URZ, UPT, UPT, URZ, URZ, URZ ;  /* 0x000000fffffff290 */ /* 0x000fe2000fffe0ff */
[----:B--2---:R-:W-:Y:S11]  /*5ea0*/  @P0 BRA `(.L_x_102) ;  /* 0x0000000000080947 */ /* 0x004ff60003800000 */
[----:B------:R-:W1:Y:S02]  /*5eb0*/  SYNCS.PHASECHK.TRANS64.TRYWAIT P0, [R113+URZ+0x110], R3 ;  /* 0x00011003710075a7 */ /* 0x000e6400080011ff */
[----:B-1----:R-:W-:Y:S05]  /*5ec0*/  @!P0 BRA `(.L_x_103) ;  /* 0x00000040004c8947 */ /* 0x002fea0003800000 */
.L_x_102:
[----:B------:R-:W-:Y:S05]  /*5ed0*/  @!P1 BRA `(.L_x_104) ;  /* 0x0000000000409947 */ /* 0x000fea0003800000 */
[----:B------:R-:W2:Y:S01]  /*5ee0*/  LDCU.64 UR8, c[0x4][0x78] ;  /* 0x01000f00ff0877ac */ /* 0x000ea20008000a00 */
[----:B-1----:R-:W-:Y:S01]  /*5ef0*/  MOV R3, 0x0 ;  /* 0x0000000000037802 */ /* 0x002fe20000000f00 */
[----:B------:R-:W-:Y:S02]  /*5f00*/  HFMA2 R12, -RZ, RZ, 0, 5.9604644775390625e-08 ;  /* 0x00000001ff0c7431 */ /* 0x000fe400000001ff */
[----:B------:R-:W-:Y:S02]  /*5f10*/  IMAD.MOV.U32 R8, RZ, RZ, 0x192 ;  /* 0x00000192ff087424 */ /* 0x000fe400078e00ff */
[----:B------:R-:W-:Y:S01]  /*5f20*/  IMAD.MOV.U32 R13, RZ, RZ, RZ ;  /* 0x000000ffff0d7224 */ /* 0x000fe200078e00ff */
[----:B------:R-:W1:Y:S01]  /*5f30*/  LDCU.64 UR6, c[0x4][0x80] ;  /* 0x01001000ff0677ac */ /* 0x000e620008000a00 */
[----:B------:R-:W3:Y:S01]  /*5f40*/  LDC.64 R2, c[0x4][R3] ;  /* 0x0100000003027b82 */ /* 0x000ee20000000a00 */
[----:B------:R-:W5:Y:S01]  /*5f50*/  LDCU.64 UR4, c[0x4][0x18] ;  /* 0x01000300ff0477ac */ /* 0x000f620008000a00 */
[----:B--2---:R-:W-:Y:S01]  /*5f60*/  MOV R5, UR9 ;  /* 0x0000000900057c02 */ /* 0x004fe20008000f00 */
[----:B------:R-:W-:Y:S01]  /*5f70*/  IMAD.U32 R4, RZ, RZ, UR8 ;  /* 0x00000008ff047e24 */ /* 0x000fe2000f8e00ff */
[----:B-1----:R-:W-:Y:S01]  /*5f80*/  MOV R7, UR7 ;  /* 0x0000000700077c02 */ /* 0x002fe20008000f00 */
[----:B------:R-:W-:Y:S01]  /*5f90*/  IMAD.U32 R6, RZ, RZ, UR6 ;  /* 0x00000006ff067e24 */ /* 0x000fe2000f8e00ff */
[----:B-----5:R-:W-:Y:S01]  /*5fa0*/  MOV R11, UR5 ;  /* 0x00000005000b7c02 */ /* 0x020fe20008000f00 */
[----:B------:R-:W-:Y:S02]  /*5fb0*/  IMAD.U32 R10, RZ, RZ, UR4 ;  /* 0x00000004ff0a7e24 */ /* 0x000fe4000f8e00ff */
[----:B------:R-:W-:Y:S07]  /*5fc0*/  LEPC R20, `(.L_x_104) ;  /* 0x000000001014794e */ /* 0x000fee0000000000 */
[----:B---34-:R-:W-:Y:S05]  /*5fd0*/  CALL.ABS.NOINC R2 ;  /* 0x0000000002007343 */ /* 0x018fea0003c00000 */
.L_x_104:
[----:B------:R-:W-:Y:S01]  /*5fe0*/  F2FP.F16.E4M3.UNPACK_B R4, R81 ;  /* 0x00000051ff04723e */ /* 0x000fe200020006ff */
[----:B------:R-:W-:Y:S05]  /*5ff0*/  WARPSYNC.ALL ;  /* 0x0000000000007948 */ /* 0x000fea0003800000 */
[----:B------:R-:W-:Y:S01]  /*6000*/  R2UR UR4, R48 ;  /* 0x00000000300472ca */ /* 0x000fe200000e0000 */
[--C-:B------:R-:W-:Y:S01]  /*6010*/  HADD2.F32 R53, -RZ, R4.reuse.H0_H0 ;  /* 0x20000004ff357230 */ /* 0x100fe20000004100 */
[-C--:B-1----:R-:W-:Y:S01]  /*6020*/  F2FP.F16.E4M3.UNPACK_B R3, R80.reuse ;  /* 0x00000050ff03723e */ /* 0x082fe200020006ff */
[----:B------:R-:W-:Y:S01]  /*6030*/  HADD2.F32 R54, -RZ, R4.H1_H1 ;  /* 0x30000004ff367230 */ /* 0x000fe20000004100 */
[----:B------:R-:W-:Y:S01]  /*6040*/  F2FP.F16.E4M3.UNPACK_B R0, R80.H1 ;  /* 0x00000050ff00723e */ /* 0x000fe200030006ff */
[----:B------:R-:W-:Y:S01]  /*6050*/  BSSY.RECONVERGENT B0, `(.L_x_105) ;  /* 0x0000099000007945 */ /* 0x000fe20003800200 */
[----:B------:R-:W-:Y:S01]  /*6060*/  F2FP.F16.E4M3.UNPACK_B R64, R83.H1 ;  /* 0x00000053ff40723e */ /* 0x000fe200030006ff */
[--C-:B------:R-:W-:Y:S01]  /*6070*/  HADD2.F32 R2, -RZ, R3.reuse.H0_H0 ;  /* 0x20000003ff027230 */ /* 0x100fe20000004100 */
[----:B----4-:R-:W-:Y:S01]  /*6080*/  F2FP.F16.E4M3.UNPACK_B R74, R86 ;  /* 0x00000056ff4a723e */ /* 0x010fe200020006ff */
[----:B------:R-:W-:Y:S01]  /*6090*/  HADD2.F32 R50, -RZ, R3.H1_H1 ;  /* 0x30000003ff327230 */ /* 0x000fe20000004100 */
[----:B------:R-:W-:Y:S01]  /*60a0*/  F2FP.F16.E4M3.UNPACK_B R3, R81.H1 ;  /* 0x00000051ff03723e */ /* 0x000fe200030006ff */
[--C-:B------:R-:W-:Y:S01]  /*60b0*/  HADD2.F32 R51, -RZ, R0.reuse.H0_H0 ;  /* 0x20000000ff337230 */ /* 0x100fe20000004100 */
[----:B------:R-:W-:Y:S01]  /*60c0*/  IADD3 R114, PT, PT, R100, UR49, RZ ;  /* 0x0000003164727c10 */ /* 0x000fe2000fffe0ff */
[----:B------:R-:W-:Y:S01]  /*60d0*/  HADD2.F32 R52, -RZ, R0.H1_H1 ;  /* 0x30000000ff347230 */ /* 0x000fe20000004100 */
[----:B------:R-:W-:Y:S01]  /*60e0*/  LDTM.16dp32bit_t0_t15.x32 R4, tmem[UR4] ;  /* 0x00000004000479ee */ /* 0x000fe20008a80000 */
[----:B------:R-:W1:Y:S01]  /*60f0*/  LDTM.16dp32bit_t16_t31.x32 R4, tmem[UR4+0x20] ;  /* 0x00002004000479ee */ /* 0x000e620008aa0000 */
[-C--:B------:R-:W-:Y:S01]  /*6100*/  F2FP.F16.E4M3.UNPACK_B R0, R82.reuse ;  /* 0x00000052ff00723e */ /* 0x080fe200020006ff */
[--C-:B------:R-:W-:Y:S01]  /*6110*/  HADD2.F32 R55, -RZ, R3.reuse.H0_H0 ;  /* 0x20000003ff377230 */ /* 0x100fe20000004100 */
[----:B------:R-:W-:Y:S01]  /*6120*/  SHF.L.U32 R117, R102, 0x4, RZ ;  /* 0x0000000466757819 */ /* 0x000fe200000006ff */
[----:B------:R-:W-:Y:S01]  /*6130*/  HADD2.F32 R56, -RZ, R3.H1_H1 ;  /* 0x30000003ff387230 */ /* 0x000fe20000004100 */
[----:B------:R-:W-:Y:S01]  /*6140*/  F2FP.F16.E4M3.UNPACK_B R3, R82.H1 ;  /* 0x00000052ff03723e */ /* 0x000fe200030006ff */
[--C-:B------:R-:W-:Y:S01]  /*6150*/  HADD2.F32 R57, -RZ, R0.reuse.H0_H0 ;  /* 0x20000000ff397230 */ /* 0x100fe20000004100 */
[----:B------:R-:W-:Y:S01]  /*6160*/  IADD3 R114, PT, PT, R114, R117, RZ ;  /* 0x0000007572727210 */ /* 0x000fe20007ffe0ff */
[----:B------:R-:W-:Y:S01]  /*6170*/  HADD2.F32 R58, -RZ, R0.H1_H1 ;  /* 0x30000000ff3a7230 */ /* 0x000fe20000004100 */
[----:B------:R-:W-:Y:S01]  /*6180*/  F2FP.F16.E4M3.UNPACK_B R0, R83 ;  /* 0x00000053ff00723e */ /* 0x000fe200020006ff */
[--C-:B------:R-:W-:Y:S01]  /*6190*/  HADD2.F32 R59, -RZ, R3.reuse.H0_H0 ;  /* 0x20000003ff3b7230 */ /* 0x100fe20000004100 */
[----:B------:R-:W-:Y:S01]  /*61a0*/  ISETP.NE.AND P0, PT, R110, RZ, PT ;  /* 0x000000ff6e00720c */ /* 0x000fe20003f05270 */
[----:B------:R-:W-:Y:S01]  /*61b0*/  HADD2.F32 R60, -RZ, R3.H1_H1 ;  /* 0x30000003ff3c7230 */ /* 0x000fe20000004100 */
[-C--:B------:R-:W-:Y:S01]  /*61c0*/  F2FP.F16.E4M3.UNPACK_B R3, R84.reuse ;  /* 0x00000054ff03723e */ /* 0x080fe200020006ff */
[--C-:B------:R-:W-:Y:S01]  /*61d0*/  HADD2.F32 R61, -RZ, R0.reuse.H0_H0 ;  /* 0x20000000ff3d7230 */ /* 0x100fe20000004100 */
[----:B------:R-:W-:Y:S01]  /*61e0*/  ISETP.NE.AND P6, PT, R118, RZ, PT ;  /* 0x000000ff7600720c */ /* 0x000fe20003fc5270 */
[----:B------:R-:W-:Y:S01]  /*61f0*/  HADD2.F32 R62, -RZ, R0.H1_H1 ;  /* 0x30000000ff3e7230 */ /* 0x000fe20000004100 */
[----:B------:R-:W-:Y:S01]  /*6200*/  F2FP.F16.E4M3.UNPACK_B R0, R84.H1 ;  /* 0x00000054ff00723e */ /* 0x000fe200030006ff */
[--C-:B------:R-:W-:Y:S02]  /*6210*/  HADD2.F32 R65, -RZ, R3.reuse.H0_H0 ;  /* 0x20000003ff417230 */ /* 0x100fe40000004100 */
[----:B------:R-:W-:Y:S01]  /*6220*/  HADD2.F32 R66, -RZ, R3.H1_H1 ;  /* 0x30000003ff427230 */ /* 0x000fe20000004100 */
[-C--:B------:R-:W-:Y:S01]  /*6230*/  F2FP.F16.E4M3.UNPACK_B R3, R85.reuse ;  /* 0x00000055ff03723e */ /* 0x080fe200020006ff */
[--C-:B------:R-:W-:Y:S02]  /*6240*/  HADD2.F32 R67, -RZ, R0.reuse.H0_H0 ;  /* 0x20000000ff437230 */ /* 0x100fe40000004100 */
[----:B------:R-:W-:Y:S01]  /*6250*/  HADD2.F32 R68, -RZ, R0.H1_H1 ;  /* 0x30000000ff447230 */ /* 0x000fe20000004100 */
[----:B------:R-:W-:Y:S01]  /*6260*/  F2FP.F16.E4M3.UNPACK_B R0, R85.H1 ;  /* 0x00000055ff00723e */ /* 0x000fe200030006ff */
[--C-:B------:R-:W-:Y:S02]  /*6270*/  HADD2.F32 R69, -RZ, R3.reuse.H0_H0 ;  /* 0x20000003ff457230 */ /* 0x100fe40000004100 */
[C---:B-1----:R-:W-:Y:S01]  /*6280*/  FMUL R7, R47.reuse, R7 ;  /* 0x000000072f077220 */ /* 0x042fe20000400000 */
[----:B------:R-:W-:Y:S01]  /*6290*/  HADD2.F32 R70, -RZ, R3.H1_H1 ;  /* 0x30000003ff467230 */ /* 0x000fe20000004100 */
[----:B------:R-:W-:Y:S01]  /*62a0*/  F2FP.F16.E4M3.UNPACK_B R3, R86.H1 ;  /* 0x00000056ff03723e */ /* 0x000fe200030006ff */
[--C-:B------:R-:W-:Y:S02]  /*62b0*/  HADD2.F32 R71, -RZ, R0.reuse.H0_H0 ;  /* 0x20000000ff477230 */ /* 0x100fe40000004100 */
[----:B------:R-:W-:Y:S02]  /*62c0*/  HADD2.F32 R72, -RZ, R0.H1_H1 ;  /* 0x30000000ff487230 */ /* 0x000fe40000004100 */
[----:B------:R-:W-:Y:S01]  /*62d0*/  FMUL R0, R47, R4 ;  /* 0x000000042f007220 */ /* 0x000fe20000400000 */
[--C-:B------:R-:W-:Y:S01]  /*62e0*/  HADD2.F32 R73, -RZ, R74.reuse.H0_H0 ;  /* 0x2000004aff497230 */ /* 0x100fe20000004100 */
[----:B------:R-:W-:Y:S01]  /*62f0*/  F2FP.F16.E4M3.UNPACK_B R4, R87 ;  /* 0x00000057ff04723e */ /* 0x000fe200020006ff */
[----:B------:R-:W-:Y:S02]  /*6300*/  HADD2.F32 R74, -RZ, R74.H1_H1 ;  /* 0x3000004aff4a7230 */ /* 0x000fe40000004100 */
[----:B------:R-:W-:Y:S01]  /*6310*/  FFMA R0, R49, R2, R0 ;  /* 0x0000000231007223 */ /* 0x000fe20000000000 */
[----:B------:R-:W-:Y:S01]  /*6320*/  FMUL R2, R47, R5 ;  /* 0x000000052f027220 */ /* 0x000fe20000400000 */
[--C-:B------:R-:W-:Y:S01]  /*6330*/  HADD2.F32 R75, -RZ, R3.reuse.H0_H0 ;  /* 0x20000003ff4b7230 */ /* 0x100fe20000004100 */
[----:B------:R-:W-:Y:S01]  /*6340*/  F2FP.F16.E4M3.UNPACK_B R5, R87.H1 ;  /* 0x00000057ff05723e */ /* 0x000fe200030006ff */
[----:B------:R-:W-:Y:S02]  /*6350*/  HADD2.F32 R76, -RZ, R3.H1_H1 ;  /* 0x30000003ff4c7230 */ /* 0x000fe40000004100 */
[----:B------:R-:W-:Y:S01]  /*6360*/  FFMA R2, R49, R50, R2 ;  /* 0x0000003231027223 */ /* 0x000fe20000000002 */
[--C-:B------:R-:W-:Y:S02]  /*6370*/  HADD2.F32 R50, -RZ, R4.reuse.H0_H0 ;  /* 0x20000004ff327230 */ /* 0x100fe40000004100 */
[C---:B------:R-:W-:Y:S01]  /*6380*/  FMUL R3, R47.reuse, R6 ;  /* 0x000000062f037220 */ /* 0x040fe20000400000 */
[--C-:B------:R-:W-:Y:S02]  /*6390*/  HADD2.F32 R77, -RZ, R5.reuse.H1_H1 ;  /* 0x30000005ff4d7230 */ /* 0x100fe40000004100 */
[C---:B------:R-:W-:Y:S01]  /*63a0*/  FMUL R6, R47.reuse, R11 ;  /* 0x0000000b2f067220 */ /* 0x040fe20000400000 */
[----:B------:R-:W-:Y:S01]  /*63b0*/  FMUL R11, R47, R16 ;  /* 0x000000102f0b7220 */ /* 0x000fe20000400000 */
[C---:B------:R-:W-:Y:S01]  /*63c0*/  FFMA R3, R49.reuse, R51, R3 ;  /* 0x0000003331037223 */ /* 0x040fe20000000003 */
[----:B------:R-:W-:Y:S01]  /*63d0*/  FFMA R7, R49, R52, R7 ;  /* 0x0000003431077223 */ /* 0x000fe20000000007 */
[----:B------:R-:W-:Y:S02]  /*63e0*/  HADD2.F32 R51, -RZ, R4.H1_H1 ;  /* 0x30000004ff337230 */ /* 0x000fe40000004100 */
[C---:B------:R-:W-:Y:S01]  /*63f0*/  FMUL R4, R47.reuse, R9 ;  /* 0x000000092f047220 */ /* 0x040fe20000400000 */
[----:B------:R-:W-:Y:S02]  /*6400*/  HADD2.F32 R52, -RZ, R5.H0_H0 ;  /* 0x20000005ff347230 */ /* 0x000fe40000004100 */
[----:B------:R-:W-:Y:S01]  /*6410*/  FMUL R16, R47, R21 ;  /* 0x000000152f107220 */ /* 0x000fe20000400000 */
[----:B------:R-:W-:Y:S01]  /*6420*/  F2FP.SATFINITE.E4M3.F32.PACK_AB_MERGE_C R78, R7, R3, RZ ;  /* 0x00000003074e723e */ /* 0x000fe200048070ff */
[C---:B------:R-:W-:Y:S01]  /*6430*/  FMUL R3, R47.reuse, R8 ;  /* 0x000000082f037220 */ /* 0x040fe20000400000 */
[C---:B------:R-:W-:Y:S01]  /*6440*/  FMUL R7, R47.reuse, R12 ;  /* 0x0000000c2f077220 */ /* 0x040fe20000400000 */
[C---:B------:R-:W-:Y:S01]  /*6450*/  FMUL R8, R47.reuse, R13 ;  /* 0x0000000d2f087220 */ /* 0x040fe20000400000 */
[----:B------:R-:W-:Y:S01]  /*6460*/  FMUL R12, R47, R17 ;  /* 0x000000112f0c7220 */ /* 0x000fe20000400000 */
[C---:B------:R-:W-:Y:S01]  /*6470*/  FFMA R3, R49.reuse, R53, R3 ;  /* 0x0000003531037223 */ /* 0x040fe20000000003 */
[----:B------:R-:W-:Y:S01]  /*6480*/  FFMA R4, R49, R54, R4 ;  /* 0x0000003631047223 */ /* 0x000fe20000000004 */
[C---:B------:R-:W-:Y:S01]  /*6490*/  FMUL R5, R47.reuse, R10 ;  /* 0x0000000a2f057220 */ /* 0x040fe20000400000 */
[C---:B------:R-:W-:Y:S01]  /*64a0*/  FMUL R9, R47.reuse, R14 ;  /* 0x0000000e2f097220 */ /* 0x040fe20000400000 */
[C---:B------:R-:W-:Y:S01]  /*64b0*/  FMUL R10, R47.reuse, R15 ;  /* 0x0000000f2f0a7220 */ /* 0x040fe20000400000 */
[----:B------:R-:W-:Y:S01]  /*64c0*/  FMUL R15, R47, R20 ;  /* 0x000000142f0f7220 */ /* 0x000fe20000400000 */
[C---:B------:R-:W-:Y:S01]  /*64d0*/  FFMA R5, R49.reuse, R55, R5 ;  /* 0x0000003731057223 */ /* 0x040fe20000000005 */
[C---:B------:R-:W-:Y:S01]  /*64e0*/  FFMA R6, R49.reuse, R56, R6 ;  /* 0x0000003831067223 */ /* 0x040fe20000000006 */
[C---:B------:R-:W-:Y:S01]  /*64f0*/  FFMA R7, R49.reuse, R57, R7 ;  /* 0x0000003931077223 */ /* 0x040fe20000000007 */
[C---:B------:R-:W-:Y:S01]  /*6500*/  FFMA R8, R49.reuse, R58, R8 ;  /* 0x0000003a31087223 */ /* 0x040fe20000000008 */
[--C-:B------:R-:W-:Y:S02]  /*6510*/  HADD2.F32 R63, -RZ, R64.reuse.H0_H0 ;  /* 0x20000040ff3f7230 */ /* 0x100fe40000004100 */
[C---:B------:R-:W-:Y:S01]  /*6520*/  FFMA R9, R49.reuse, R59, R9 ;  /* 0x0000003b31097223 */ /* 0x040fe20000000009 */
[----:B------:R-:W-:Y:S01]  /*6530*/  F2FP.SATFINITE.E4M3.F32.PACK_AB_MERGE_C R5, R6, R5, RZ ;  /* 0x000000050605723e */ /* 0x000fe200048070ff */
[C---:B------:R-:W-:Y:S01]  /*6540*/  FFMA R10, R49.reuse, R60, R10 ;  /* 0x0000003c310a7223 */ /* 0x040fe2000000000a */
[C---:B------:R-:W-:Y:S01]  /*6550*/  FFMA R11, R49.reuse, R61, R11 ;  /* 0x0000003d310b7223 */ /* 0x040fe2000000000b */
[----:B------:R-:W-:Y:S01]  /*6560*/  FFMA R12, R49, R62, R12 ;  /* 0x0000003e310c7223 */ /* 0x000fe2000000000c */
[C---:B------:R-:W-:Y:S01]  /*6570*/  FMUL R20, R47.reuse, R25 ;  /* 0x000000192f147220 */ /* 0x040fe20000400000 */
[C---:B------:R-:W-:Y:S01]  /*6580*/  FMUL R25, R47.reuse, R30 ;  /* 0x0000001e2f197220 */ /* 0x040fe20000400000 */
[C---:B------:R-:W-:Y:S01]  /*6590*/  FMUL R30, R47.reuse, R35 ;  /* 0x000000232f1e7220 */ /* 0x040fe20000400000 */
[----:B------:R-:W-:Y:S01]  /*65a0*/  F2FP.SATFINITE.E4M3.F32.PACK_AB_MERGE_C R9, R10, R9, RZ ;  /* 0x000000090a09723e */ /* 0x000fe200048070ff */
[----:B------:R-:W-:Y:S02]  /*65b0*/  HADD2.F32 R64, -RZ, R64.H1_H1 ;  /* 0x30000040ff407230 */ /* 0x000fe40000004100 */
[C---:B------:R-:W-:Y:S01]  /*65c0*/  FMUL R13, R47.reuse, R18 ;  /* 0x000000122f0d7220 */ /* 0x040fe20000400000 */
[C---:B------:R-:W-:Y:S01]  /*65d0*/  FMUL R14, R47.reuse, R19 ;  /* 0x000000132f0e7220 */ /* 0x040fe20000400000 */
[C---:B------:R-:W-:Y:S01]  /*65e0*/  FMUL R17, R47.reuse, R22 ;  /* 0x000000162f117220 */ /* 0x040fe20000400000 */
[----:B------:R-:W-:Y:S01]  /*65f0*/  FMUL R18, R47, R23 ;  /* 0x000000172f127220 */ /* 0x000fe20000400000 */
[C---:B------:R-:W-:Y:S01]  /*6600*/  FFMA R13, R49.reuse, R63, R13 ;  /* 0x0000003f310d7223 */ /* 0x040fe2000000000d */
[C---:B------:R-:W-:Y:S01]  /*6610*/  FFMA R14, R49.reuse, R64, R14 ;  /* 0x00000040310e7223 */ /* 0x040fe2000000000e */
[----:B------:R-:W-:Y:S01]  /*6620*/  FFMA R15, R49, R65, R15 ;  /* 0x00000041310f7223 */ /* 0x000fe2000000000f */
[----:B------:R-:W-:Y:S01]  /*6630*/  FMUL R19, R47, R24 ;  /* 0x000000182f137220 */ /* 0x000fe20000400000 */
[C---:B------:R-:W-:Y:S01]  /*6640*/  FFMA R16, R49.reuse, R66, R16 ;  /* 0x0000004231107223 */ /* 0x040fe20000000010 */
[----:B------:R-:W-:Y:S01]  /*6650*/  FFMA R17, R49, R67, R17 ;  /* 0x0000004331117223 */ /* 0x000fe20000000011 */
[----:B------:R-:W-:Y:S01]  /*6660*/  F2FP.SATFINITE.E4M3.F32.PACK_AB_MERGE_C R13, R14, R13, RZ ;  /* 0x0000000d0e0d723e */ /* 0x000fe200048070ff */
[C---:B------:R-:W-:Y:S01]  /*6670*/  FMUL R21, R47.reuse, R26 ;  /* 0x0000001a2f157220 */ /* 0x040fe20000400000 */
[----:B------:R-:W-:Y:S01]  /*6680*/  FMUL R22, R47, R27 ;  /* 0x0000001b2f167220 */ /* 0x000fe20000400000 */
[C---:B------:R-:W-:Y:S01]  /*6690*/  FFMA R18, R49.reuse, R68, R18 ;  /* 0x0000004431127223 */ /* 0x040fe20000000012 */
[----:B------:R-:W-:Y:S01]  /*66a0*/  FFMA R19, R49, R69, R19 ;  /* 0x0000004531137223 */ /* 0x000fe20000000013 */
[----:B------:R-:W-:Y:S01]  /*66b0*/  FMUL R23, R47, R28 ;  /* 0x0000001c2f177220 */ /* 0x000fe20000400000 */
[----:B------:R-:W-:Y:S01]  /*66c0*/  FFMA R20, R49, R70, R20 ;  /* 0x0000004631147223 */ /* 0x000fe20000000014 */
[----:B------:R-:W-:Y:S01]  /*66d0*/  FMUL R24, R47, R29 ;  /* 0x0000001d2f187220 */ /* 0x000fe20000400000 */
[C---:B------:R-:W-:Y:S01]  /*66e0*/  FFMA R21, R49.reuse, R71, R21 ;  /* 0x0000004731157223 */ /* 0x040fe20000000015 */
[----:B------:R-:W-:Y:S01]  /*66f0*/  FFMA R22, R49, R72, R22 ;  /* 0x0000004831167223 */ /* 0x000fe20000000016 */
[C---:B------:R-:W-:Y:S01]  /*6700*/  FMUL R26, R47.reuse, R31 ;  /* 0x0000001f2f1a7220 */ /* 0x040fe20000400000 */
[----:B------:R-:W-:Y:S01]  /*6710*/  FMUL R27, R47, R32 ;  /* 0x000000202f1b7220 */ /* 0x000fe20000400000 */
[----:B------:R-:W-:Y:S01]  /*6720*/  FFMA R23, R49, R73, R23 ;  /* 0x0000004931177223 */ /* 0x000fe20000000017 */
[----:B------:R-:W-:Y:S01]  /*6730*/  FMUL R28, R47, R33 ;  /* 0x000000212f1c7220 */ /* 0x000fe20000400000 */
[----:B------:R-:W-:Y:S01]  /*6740*/  FFMA R24, R49, R74, R24 ;  /* 0x0000004a31187223 */ /* 0x000fe20000000018 */
[----:B------:R-:W-:Y:S01]  /*6750*/  FMUL R29, R47, R34 ;  /* 0x000000222f1d7220 */ /* 0x000fe20000400000 */
[C---:B------:R-:W-:Y:S01]  /*6760*/  FFMA R25, R49.reuse, R75, R25 ;  /* 0x0000004b31197223 */ /* 0x040fe20000000019 */
[C---:B------:R-:W-:Y:S01]  /*6770*/  FFMA R26, R49.reuse, R76, R26 ;  /* 0x0000004c311a7223 */ /* 0x040fe2000000001a */
[C---:B------:R-:W-:Y:S01]  /*6780*/  FFMA R27, R49.reuse, R50, R27 ;  /* 0x00000032311b7223 */ /* 0x040fe2000000001b */
[C---:B------:R-:W-:Y:S01]  /*6790*/  FFMA R28, R49.reuse, R51, R28 ;  /* 0x00000033311c7223 */ /* 0x040fe2000000001c */
[----:B------:R-:W-:Y:S01]  /*67a0*/  F2FP.SATFINITE.E4M3.F32.PACK_AB_MERGE_C R17, R18, R17, RZ ;  /* 0x000000111211723e */ /* 0x000fe200048070ff */
[C---:B------:R-:W-:Y:S01]  /*67b0*/  FFMA R29, R49.reuse, R52, R29 ;  /* 0x00000034311d7223 */ /* 0x040fe2000000001d */
[----:B------:R-:W-:Y:S01]  /*67c0*/  F2FP.SATFINITE.E4M3.F32.PACK_AB_MERGE_C R21, R22, R21, RZ ;  /* 0x000000151615723e */ /* 0x000fe200048070ff */
[----:B------:R-:W-:Y:S01]  /*67d0*/  FFMA R30, R49, R77, R30 ;  /* 0x0000004d311e7223 */ /* 0x000fe2000000001e */
[----:B------:R-:W-:Y:S02]  /*67e0*/  F2FP.SATFINITE.E4M3.F32.PACK_AB_MERGE_C R32, R2, R0, R78 ;  /* 0x000000000220723e */ /* 0x000fe4000480704e */
[----:B------:R-:W-:Y:S02]  /*67f0*/  F2FP.SATFINITE.E4M3.F32.PACK_AB_MERGE_C R33, R4, R3, R5 ;  /* 0x000000030421723e */ /* 0x000fe40004807005 */
[----:B------:R-:W-:Y:S02]  /*6800*/  F2FP.SATFINITE.E4M3.F32.PACK_AB_MERGE_C R34, R8, R7, R9 ;  /* 0x000000070822723e */ /* 0x000fe40004807009 */
[----:B------:R-:W-:Y:S02]  /*6810*/  F2FP.SATFINITE.E4M3.F32.PACK_AB_MERGE_C R35, R12, R11, R13 ;  /* 0x0000000b0c23723e */ /* 0x000fe4000480700d */
[----:B------:R-:W-:Y:S02]  /*6820*/  F2FP.SATFINITE.E4M3.F32.PACK_AB_MERGE_C R16, R16, R15, R17 ;  /* 0x0000000f1010723e */ /* 0x000fe40004807011 */
[----:B------:R-:W-:Y:S01]  /*6830*/  F2FP.SATFINITE.E4M3.F32.PACK_AB_MERGE_C R17, R20, R19, R21 ;  /* 0x000000131411723e */ /* 0x000fe20004807015 */
[----:B------:R1:W-:Y:S01]  /*6840*/  STS.128 [R100+UR49+0x4200], R32 ;  /* 0x0042002064007988 */ /* 0x0003e20008000c31 */
[----:B------:R-:W-:Y:S02]  /*6850*/  F2FP.SATFINITE.E4M3.F32.PACK_AB_MERGE_C R18, R26, R25, RZ ;  /* 0x000000191a12723e */ /* 0x000fe400048070ff */
[----:B------:R-:W-:Y:S02]  /*6860*/  F2FP.SATFINITE.E4M3.F32.PACK_AB_MERGE_C R19, R30, R29, RZ ;  /* 0x0000001d1e13723e */ /* 0x000fe400048070ff */
[----:B------:R-:W-:Y:S02]  /*6870*/  F2FP.SATFINITE.E4M3.F32.PACK_AB_MERGE_C R18, R24, R23, R18 ;  /* 0x000000171812723e */ /* 0x000fe40004807012 */
[----:B------:R-:W-:Y:S02]  /*6880*/  F2FP.SATFINITE.E4M3.F32.PACK_AB_MERGE_C R19, R28, R27, R19 ;  /* 0x0000001b1c13723e */ /* 0x000fe40004807013 */
[----:B------:R-:W-:Y:S02]  /*6890*/  LEA R0, R105, UR49, 0x3 ;  /* 0x0000003169007c11 */ /* 0x000fe4000f8e18ff */
[----:B------:R-:W-:Y:S01]  /*68a0*/  @P6 SHF.L.U32 R2, R104, 0x1f, RZ ;  /* 0x0000001f68026819 */ /* 0x000fe200000006ff */
[----:B------:R1:W-:Y:S01]  /*68b0*/  STS.128 [R114+0x4210], R16 ;  /* 0x0042101072007388 */ /* 0x0003e20000000c00 */
[----:B------:R-:W-:Y:S01]  /*68c0*/  @!PT LDS RZ, [RZ] ;  /* 0x00000000fffff984 */ /* 0x000fe20000000800 */
[----:B------:R-:W-:Y:S01]  /*68d0*/  @!PT LDS RZ, [RZ] ;  /* 0x00000000fffff984 */ /* 0x000fe20000000800 */
[----:B------:R-:W-:Y:S01]  /*68e0*/  @!PT LDS RZ, [RZ] ;  /* 0x00000000fffff984 */ /* 0x000fe20000000800 */
[----:B------:R-:W-:Y:S01]  /*68f0*/  @!PT LDS RZ, [RZ] ;  /* 0x00000000fffff984 */ /* 0x000fe20000000800 */
[----:B------:R2:W-:Y:S07]  /*6900*/  MEMBAR.ALL.CTA ;  /* 0x0000000000007992 */ /* 0x0005ee0000008000 */
[----:B--2---:R-:W2:Y:S02]  /*6910*/  FENCE.VIEW.ASYNC.S ;  /* 0x00000000000073c6 */ /* 0x004ea40000000000 */
[----:B--2---:R-:W-:Y:S06]  /*6920*/  BAR.SYNC.DEFER_BLOCKING 0x1, 0x80 ;  /* 0x0042000000007b1d */ /* 0x004fec0000010000 */
[----:B------:R-:W-:Y:S05]  /*6930*/  @P0 BRA `(.L_x_106) ;  /* 0x0000000000280947 */ /* 0x000fea0003800000 */
[----:B------:R-:W-:Y:S02]  /*6940*/  UIADD3 UR4, UPT, UPT, UR49, 0x4200, URZ ;  /* 0x0000420031047890 */ /* 0x000fe4000fffe0ff */
[----:B------:R-:W-:Y:S01]  /*6950*/  UIADD3 UR6, UP0, UPT, UR52, 0x680, URZ ;  /* 0x0000068034067890 */ /* 0x000fe2000ff1e0ff */
[----:B------:R-:W-:Y:S03]  /*6960*/  UMOV UR43, UR36 ;  /* 0x00000024002b7c82 */ /* 0x000fe60008000000 */
[----:B------:R-:W-:Y:S01]  /*6970*/  MOV R109, UR4 ;  /* 0x00000004006d7c02 */ /* 0x000fe20008000f00 */
[----:B------:R-:W-:Y:S03]  /*6980*/  UIADD3.X UR7, UPT, UPT, URZ, UR53, URZ, UP0, !UPT ;  /* 0x00000035ff077290 */ /* 0x000fe600087fe4ff */
[----:B------:R-:W-:Y:S11]  /*6990*/  R2UR UR40, R109 ;  /* 0x000000006d2872ca */ /* 0x000ff600000e0000 */
[----:B------:R-:W-:Y:S02]  /*69a0*/  @!UPT UIADD3 URZ, UPT, UPT, URZ, URZ, URZ ;  /* 0x000000fffffff290 */ /* 0x000fe4000fffe0ff */
[----:B------:R2:W-:Y:S01]  /*69b0*/  UTMASTG.3D [UR40], [UR6] ;  /* 0x00000028060073b5 */ /* 0x0005e20008010000 */
[----:B------:R0:W-:Y:S01]  /*69c0*/  UTMACMDFLUSH ;  /* 0x00000000000079b7 */ /* 0x0001e20000000000 */
[----:B--2---:R-:W-:Y:S04]  /*69d0*/  DEPBAR.LE SB0, 0x1 ;  /* 0x000080400000791a */ /* 0x004fe80000000000 */
.L_x_106:
[----:B------:R-:W-:Y:S05]  /*69e0*/  BSYNC.RECONVERGENT B0 ;  /* 0x0000000000007941 */ /* 0x000fea0003800200 */
.L_x_105:
[----:B------:R-:W-:Y:S06]  /*69f0*/  BAR.SYNC.DEFER_BLOCKING 0x1, 0x80 ;  /* 0x0042000000007b1d */ /* 0x000fec0000010000 */
[----:B------:R-:W2:Y:S01]  /*6a00*/  @P6 SYNCS.PHASECHK.TRANS64.TRYWAIT P0, [R0+URZ+0xa0], R2 ;  /* 0x0000a002000065a7 */ /* 0x000ea200080011ff */
[----:B------:R-:W-:Y:S01]  /*6a10*/  BSSY B1, `(.L_x_107) ;  /* 0x0000021000017945 */ /* 0x000fe20003800000 */
[----:B--2---:R-:W-:Y:S03]  /*6a20*/  @P6 SEL R115, RZ, 0x1, !P0 ;  /* 0x00000001ff736807 */ /* 0x004fe60004000000 */
[----:B------:R-:W-:Y:S05]  /*6a30*/  @!P6 BRA `(.L_x_108) ;  /* 0x000000000078e947 */ /* 0x000fea0003800000 */
[----:B------:R-:W-:Y:S01]  /*6a40*/  ISETP.NE.AND P1, PT, R116, RZ, PT ;  /* 0x000000ff7400720c */ /* 0x000fe20003f25270 */
[----:B------:R-:W-:Y:S01]  /*6a50*/  BSSY B0, `(.L_x_109) ;  /* 0x0000009000007945 */ /* 0x000fe20003800000 */
[----:B------:R-:W-:Y:S11]  /*6a60*/  ISETP.NE.AND P0, PT, R115, RZ, PT ;  /* 0x000000ff7300720c */ /* 0x000ff60003f05270 */
[----:B------:R-:W-:Y:S05]  /*6a70*/  @P1 IMAD R2, R105, 0x1000, R100 ;  /* 0x0000100069021824 */ /* 0x000fea00078e0264 */
[----:B------:R-:W-:Y:S05]  /*6a80*/  @P1 IADD3 R4, PT, PT, R2, UR49, RZ ;  /* 0x0000003102041c10 */ /* 0x000fea000fffe0ff */
[----:B------:R-:W-:Y:S01]  /*6a90*/  @P1 IMAD.IADD R4, R4, 0x1, R117 ;  /* 0x0000000104041824 */ /* 0x000fe200078e0275 */
[----:B------:R-:W-:Y:S06]  /*6aa0*/  @P0 BRA `(.L_x_110) ;  /* 0x00000000000c0947 */ /* 0x000fec0003800000 */
[----:B------:R-:W-:Y:S04]  /*6ab0*/  SHF.L.U32 R3, R104, 0x1f, RZ ;  /* 0x0000001f68037819 */ /* 0x000fe800000006ff */
[----:B------:R-:W2:Y:S02]  /*6ac0*/  SYNCS.PHASECHK.TRANS64.TRYWAIT P0, [R0+URZ+0xa0], R3 ;  /* 0x0000a003000075a7 */ /* 0x000ea400080011ff */
[----:B--2---:R-:W-:Y:S05]  /*6ad0*/  @!P0 BRA `(.L_x_111) ;  /* 0x00000034005c8947 */ /* 0x004fea0003800000 */
.L_x_110:
[----:B------:R-:W-:Y:S05]  /*6ae0*/  BSYNC B0 ;  /* 0x0000000000007941 */ /* 0x000fea0003800000 */
.L_x_109:
[----:B------:R-:W-:Y:S01]  /*6af0*/  ISETP.NE.AND P0, PT, R116, RZ, PT ;  /* 0x000000ff7400720c */ /* 0x000fe20003f05270 */
[----:B------:R-:W-:Y:S11]  /*6b00*/  VIADD R105, R105, 0x1 ;  /* 0x0000000169697836 */ /* 0x000ff60000000000 */
[----:B------:R-:W-:Y:S01]  /*6b10*/  @!UPT UIADD3 URZ, UPT, UPT, URZ, URZ, URZ ;  /* 0x000000fffffff290 */ /* 0x000fe2000fffe0ff */
[----:B------:R3:W4:Y:S04]  /*6b20*/  @P0 LDS.128 R80, [R2+UR49+0x200] ;  /* 0x0002003102500984 */ /* 0x0007280008000c00 */
[----:B------:R1:W1:Y:S01]  /*6b30*/  @P0 LDS.128 R84, [R4+0x210] ;  /* 0x0002100004540984 */ /* 0x0002620000000c00 */
        /* <DEDUP_REMOVED lines=8> */
[----:B---3--:R-:W-:Y:S02]  /*6bc0*/  VIADD R2, R0, 0xc0 ;  /* 0x000000c000027836 */ /* 0x008fe40000000000 */
[----:B--2---:R-:W-:Y:S05]  /*6bd0*/  IMAD.U32 R0, RZ, RZ, UR37 ;  /* 0x00000025ff007e24 */ /* 0x004fea000f8e00ff */
[----:B------:R-:W-:Y:S04]  /*6be0*/  PRMT R0, R0, 0x654, R2 ;  /* 0x0000065400007816 */ /* 0x000fe80000000002 */
[----:B-----5:R2:W-:Y:S02]  /*6bf0*/  SYNCS.ARRIVE.TRANS64.RED.A1T0 RZ, [R0+URZ], RZ ;  /* 0x000000ff00ff79a7 */ /* 0x0205e400081004ff */
[----:B--2---:R-:W-:Y:S04]  /*6c00*/  SEL R0, RZ, 0x1, P0 ;  /* 0x00000001ff007807 */ /* 0x004fe80000000000 */
[----:B-1--4-:R-:W-:Y:S02]  /*6c10*/  LOP3.LUT R104, R104, R0, RZ, 0x3c, !PT ;  /* 0x0000000068687212 */ /* 0x012fe400078e3cff */
.L_x_108:
[----:B------:R-:W-:Y:S05]  /*6c20*/  BSYNC B1 ;  /* 0x0000000000017941 */ /* 0x000fea0003800000 */
.L_x_107:
[----:B------:R-:W-:Y:S05]  /*6c30*/  VIADD R0, R48, 0x40 ;  /* 0x0000004030007836 */ /* 0x000fea0000000000 */
[----:B------:R-:W-:Y:S04]  /*6c40*/  SHF.R.U32.HI R0, RZ, 0x15, R0 ;  /* 0x00000015ff007819 */ /* 0x000fe80000011600 */
[----:B------:R-:W-:Y:S11]  /*6c50*/  LOP3.LUT P0, RZ, R0, 0x3, R101, 0x48, !PT ;  /* 0x0000000300ff7812 */ /* 0x000ff60007804865 */
[----:B------:R-:W-:Y:S02]  /*6c60*/  @!UPT UIADD3 URZ, UPT, UPT, URZ, URZ, URZ ;  /* 0x000000fffffff290 */ /* 0x000fe4000fffe0ff */
[----:B------:R-:W-:Y:S05]  /*6c70*/  @!P0 BRA `(.L_x_112) ;  /* 0x0000000000408947 */ /* 0x000fea0003800000 */
[----:B------:R-:W2:Y:S01]  /*6c80*/  LDCU.64 UR8, c[0x4][0x78] ;  /* 0x01000f00ff0877ac */ /* 0x000ea20008000a00 */
[----:B------:R-:W-:Y:S01]  /*6c90*/  MOV R3, 0x0 ;  /* 0x0000000000037802 */ /* 0x000fe20000000f00 */
[----:B------:R-:W-:Y:S02]  /*6ca0*/  HFMA2 R12, -RZ, RZ, 0, 5.9604644775390625e-08 ;  /* 0x00000001ff0c7431 */ /* 0x000fe400000001ff */
[----:B------:R-:W-:Y:S02]  /*6cb0*/  IMAD.MOV.U32 R8, RZ, RZ, 0x192 ;  /* 0x00000192ff087424 */ /* 0x000fe400078e00ff */
[----:B------:R-:W-:Y:S01]  /*6cc0*/  IMAD.MOV.U32 R13, RZ, RZ, RZ ;  /* 0x000000ffff0d7224 */ /* 0x000fe200078e00ff */
[----:B------:R-:W3:Y:S01]  /*6cd0*/  LDCU.64 UR6, c[0x4][0x80] ;  /* 0x01001000ff0677ac */ /* 0x000ee20008000a00 */
[----:B------:R-:W4:Y:S01]  /*6ce0*/  LDC.64 R2, c[0x4][R3] ;  /* 0x0100000003027b82 */ /* 0x000f220000000a00 */
[----:B------:R-:W5:Y:S01]  /*6cf0*/  LDCU.64 UR4, c[0x4][0x18] ;  /* 0x01000300ff0477ac */ /* 0x000f620008000a00 */
[----:B--2---:R-:W-:Y:S01]  /*6d00*/  MOV R5, UR9 ;  /* 0x0000000900057c02 */ /* 0x004fe20008000f00 */
[----:B------:R-:W-:Y:S01]  /*6d10*/  IMAD.U32 R4, RZ, RZ, UR8 ;  /* 0x00000008ff047e24 */ /* 0x000fe2000f8e00ff */
[----:B---3--:R-:W-:Y:S01]  /*6d20*/  MOV R7, UR7 ;  /* 0x0000000700077c02 */ /* 0x008fe20008000f00 */
[----:B------:R-:W-:Y:S01]  /*6d30*/  IMAD.U32 R6, RZ, RZ, UR6 ;  /* 0x00000006ff067e24 */ /* 0x000fe2000f8e00ff */
[----:B-----5:R-:W-:Y:S01]  /*6d40*/  MOV R11, UR5 ;  /* 0x00000005000b7c02 */ /* 0x020fe20008000f00 */
[----:B------:R-:W-:Y:S02]  /*6d50*/  IMAD.U32 R10, RZ, RZ, UR4 ;  /* 0x00000004ff0a7e24 */ /* 0x000fe4000f8e00ff */
[----:B------:R-:W-:Y:S07]  /*6d60*/  LEPC R20, `(.L_x_112) ;  /* 0x000000001014794e */ /* 0x000fee0000000000 */
[----:B-1--4-:R-:W-:Y:S05]  /*6d70*/  CALL.ABS.NOINC R2 ;  /* 0x0000000002007343 */ /* 0x012fea0003c00000 */
.L_x_112:
[-C--:B------:R-:W-:Y:S01]  /*6d80*/  F2FP.F16.E4M3.UNPACK_B R0, R81.reuse ;  /* 0x00000051ff00723e */ /* 0x080fe200020006ff */
[----:B------:R-:W-:Y:S05]  /*6d90*/  WARPSYNC.ALL ;  /* 0x0000000000007948 */ /* 0x000fea0003800000 */
[----:B------:R-:W-:Y:S01]  /*6da0*/  R2UR UR4, R48 ;  /* 0x00000000300472ca */ /* 0x000fe200000e0000 */
[--C-:B------:R-:W-:Y:S01]  /*6db0*/  HADD2.F32 R54, -RZ, R0.reuse.H0_H0 ;  /* 0x20000000ff367230 */ /* 0x100fe20000004100 */
[-C--:B------:R-:W-:Y:S01]  /*6dc0*/  F2FP.F16.E4M3.UNPACK_B R2, R80.reuse.H1 ;  /* 0x00000050ff02723e */ /* 0x080fe200030006ff */
[----:B------:R-:W-:Y:S01]  /*6dd0*/  HADD2.F32 R55, -RZ, R0.H1_H1 ;  /* 0x30000000ff377230 */ /* 0x000fe20000004100 */
[----:B------:R-:W-:Y:S01]  /*6de0*/  F2FP.F16.E4M3.UNPACK_B R0, R81.H1 ;  /* 0x00000051ff00723e */ /* 0x000fe200030006ff */
[----:B------:R-:W-:Y:S01]  /*6df0*/  BSSY.RECONVERGENT B0, `(.L_x_113) ;  /* 0x0000095000007945 */ /* 0x000fe20003800200 */
[----:B------:R-:W-:Y:S01]  /*6e00*/  F2FP.F16.E4M3.UNPACK_B R3, R80 ;  /* 0x00000050ff03723e */ /* 0x000fe200020006ff */
[----:B------:R-:W-:Y:S01]  /*6e10*/  HADD2.F32 R52, -RZ, R2.H0_H0 ;  /* 0x20000002ff347230 */ /* 0x000fe20000004100 */
[----:B------:R-:W-:Y:S01]  /*6e20*/  ISETP.NE.AND P0, PT, R110, RZ, PT ;  /* 0x000000ff6e00720c */ /* 0x000fe20003f05270 */
[--C-:B------:R-:W-:Y:S01]  /*6e30*/  HADD2.F32 R56, -RZ, R0.reuse.H0_H0 ;  /* 0x20000000ff387230 */ /* 0x100fe20000004100 */
[----:B------:R-:W-:Y:S01]  /*6e40*/  ISETP.NE.AND P6, PT, R118, RZ, PT ;  /* 0x000000ff7600720c */ /* 0x000fe20003fc5270 */
[----:B------:R-:W-:Y:S01]  /*6e50*/  HADD2.F32 R57, -RZ, R0.H1_H1 ;  /* 0x30000000ff397230 */ /* 0x000fe20000004100 */
[-C--:B------:R-:W-:Y:S01]  /*6e60*/  F2FP.F16.E4M3.UNPACK_B R0, R83.reuse ;  /* 0x00000053ff00723e */ /* 0x080fe200020006ff */
[----:B-1----:R-:W-:Y:S01]  /*6e70*/  LDTM.16dp32bit_t0_t15.x32 R4, tmem[UR4+0x40] ;  /* 0x00004004000479ee */ /* 0x002fe20008a80000 */
[----:B------:R-:W1:Y:S01]  /*6e80*/  LDTM.16dp32bit_t16_t31.x32 R4, tmem[UR4+0x60] ;  /* 0x00006004000479ee */ /* 0x000e620008aa0000 */
[----:B------:R-:W-:Y:S01]  /*6e90*/  HADD2.F32 R53, -RZ, R2.H1_H1 ;  /* 0x30000002ff357230 */ /* 0x000fe20000004100 */
[----:B------:R-:W-:Y:S01]  /*6ea0*/  F2FP.F16.E4M3.UNPACK_B R2, R82.H1 ;  /* 0x00000052ff02723e */ /* 0x000fe200030006ff */
[--C-:B------:R-:W-:Y:S02]  /*6eb0*/  HADD2.F32 R50, -RZ, R3.reuse.H0_H0 ;  /* 0x20000003ff327230 */ /* 0x100fe40000004100 */
[--C-:B------:R-:W-:Y:S02]  /*6ec0*/  HADD2.F32 R62, -RZ, R0.reuse.H0_H0 ;  /* 0x20000000ff3e7230 */ /* 0x100fe40000004100 */
[----:B------:R-:W-:Y:S01]  /*6ed0*/  HADD2.F32 R63, -RZ, R0.H1_H1 ;  /* 0x30000000ff3f7230 */ /* 0x000fe20000004100 */
[----:B------:R-:W-:Y:S01]  /*6ee0*/  F2FP.F16.E4M3.UNPACK_B R0, R84.H1 ;  /* 0x00000054ff00723e */ /* 0x000fe200030006ff */
[--C-:B------:R-:W-:Y:S02]  /*6ef0*/  HADD2.F32 R60, -RZ, R2.reuse.H0_H0 ;  /* 0x20000002ff3c7230 */ /* 0x100fe40000004100 */
[----:B------:R-:W-:Y:S01]  /*6f00*/  HADD2.F32 R61, -RZ, R2.H1_H1 ;  /* 0x30000002ff3d7230 */ /* 0x000fe20000004100 */
[----:B------:R-:W-:Y:S01]  /*6f10*/  F2FP.F16.E4M3.UNPACK_B R2, R83.H1 ;  /* 0x00000053ff02723e */ /* 0x000fe200030006ff */
[----:B------:R-:W-:Y:S01]  /*6f20*/  HADD2.F32 R51, -RZ, R3.H1_H1 ;  /* 0x30000003ff337230 */ /* 0x000fe20000004100 */
[----:B------:R-:W-:Y:S01]  /*6f30*/  F2FP.F16.E4M3.UNPACK_B R3, R82 ;  /* 0x00000052ff03723e */ /* 0x000fe200020006ff */
[--C-:B------:R-:W-:Y:S02]  /*6f40*/  HADD2.F32 R68, -RZ, R0.reuse.H0_H0 ;  /* 0x20000000ff447230 */ /* 0x100fe40000004100 */
[----:B------:R-:W-:Y:S01]  /*6f50*/  HADD2.F32 R69, -RZ, R0.H1_H1 ;  /* 0x30000000ff457230 */ /* 0x000fe20000004100 */
[-C--:B------:R-:W-:Y:S01]  /*6f60*/  F2FP.F16.E4M3.UNPACK_B R0, R85.reuse.H1 ;  /* 0x00000055ff00723e */ /* 0x080fe200030006ff */
[--C-:B------:R-:W-:Y:S02]  /*6f70*/  HADD2.F32 R64, -RZ, R2.reuse.H0_H0 ;  /* 0x20000002ff407230 */ /* 0x100fe40000004100 */
[----:B------:R-:W-:Y:S01]  /*6f80*/  HADD2.F32 R65, -RZ, R2.H1_H1 ;  /* 0x30000002ff417230 */ /* 0x000fe20000004100 */
[----:B------:R-:W-:Y:S01]  /*6f90*/  F2FP.F16.E4M3.UNPACK_B R2, R85 ;  /* 0x00000055ff02723e */ /* 0x000fe200020006ff */
[--C-:B------:R-:W-:Y:S02]  /*6fa0*/  HADD2.F32 R58, -RZ, R3.reuse.H0_H0 ;  /* 0x20000003ff3a7230 */ /* 0x100fe40000004100 */
[C---:B-1----:R-:W-:Y:S01]  /*6fb0*/  FMUL R7, R47.reuse, R7 ;  /* 0x000000072f077220 */ /* 0x042fe20000400000 */
[----:B------:R-:W-:Y:S01]  /*6fc0*/  HADD2.F32 R59, -RZ, R3.H1_H1 ;  /* 0x30000003ff3b7230 */ /* 0x000fe20000004100 */
[----:B------:R-:W-:Y:S01]  /*6fd0*/  F2FP.F16.E4M3.UNPACK_B R3, R84 ;  /* 0x00000054ff03723e */ /* 0x000fe200020006ff */
[--C-:B------:R-:W-:Y:S02]  /*6fe0*/  HADD2.F32 R72, -RZ, R0.reuse.H0_H0 ;  /* 0x20000000ff487230 */ /* 0x100fe40000004100 */
[C---:B------:R-:W-:Y:S01]  /*6ff0*/  FMUL R11, R47.reuse, R11 ;  /* 0x0000000b2f0b7220 */ /* 0x040fe20000400000 */
[----:B------:R-:W-:Y:S01]  /*7000*/  HADD2.F32 R73, -RZ, R0.H1_H1 ;  /* 0x30000000ff497230 */ /* 0x000fe20000004100 */
[----:B------:R-:W-:Y:S01]  /*7010*/  F2FP.F16.E4M3.UNPACK_B R0, R87 ;  /* 0x00000057ff00723e */ /* 0x000fe200020006ff */
[--C-:B------:R-:W-:Y:S02]  /*7020*/  HADD2.F32 R70, -RZ, R2.reuse.H0_H0 ;  /* 0x20000002ff467230 */ /* 0x100fe40000004100 */
[C---:B------:R-:W-:Y:S01]  /*7030*/  FMUL R15, R47.reuse, R15 ;  /* 0x0000000f2f0f7220 */ /* 0x040fe20000400000 */
[----:B------:R-:W-:Y:S01]  /*7040*/  HADD2.F32 R71, -RZ, R2.H1_H1 ;  /* 0x30000002ff477230 */ /* 0x000fe20000004100 */
[-C--:B------:R-:W-:Y:S01]  /*7050*/  F2FP.F16.E4M3.UNPACK_B R2, R86.reuse.H1 ;  /* 0x00000056ff02723e */ /* 0x080fe200030006ff */
[--C-:B------:R-:W-:Y:S02]  /*7060*/  HADD2.F32 R66, -RZ, R3.reuse.H0_H0 ;  /* 0x20000003ff427230 */ /* 0x100fe40000004100 */
[----:B------:R-:W-:Y:S01]  /*7070*/  HADD2.F32 R67, -RZ, R3.H1_H1 ;  /* 0x30000003ff437230 */ /* 0x000fe20000004100 */
[----:B------:R-:W-:Y:S01]  /*7080*/  F2FP.F16.E4M3.UNPACK_B R3, R86 ;  /* 0x00000056ff03723e */ /* 0x000fe200020006ff */
[--C-:B------:R-:W-:Y:S02]  /*7090*/  HADD2.F32 R78, -RZ, R0.reuse.H0_H0 ;  /* 0x20000000ff4e7230 */ /* 0x100fe40000004100 */
[----:B------:R-:W-:Y:S02]  /*70a0*/  HADD2.F32 R79, -RZ, R0.H1_H1 ;  /* 0x30000000ff4f7230 */ /* 0x000fe40000004100 */
[C---:B------:R-:W-:Y:S01]  /*70b0*/  FMUL R0, R47.reuse, R4 ;  /* 0x000000042f007220 */ /* 0x040fe20000400000 */
[--C-:B------:R-:W-:Y:S02]  /*70c0*/  HADD2.F32 R76, -RZ, R2.reuse.H0_H0 ;  /* 0x20000002ff4c7230 */ /* 0x100fe40000004100 */
[----:B------:R-:W-:Y:S01]  /*70d0*/  FMUL R4, R47, R8 ;  /* 0x000000082f047220 */ /* 0x000fe20000400000 */
[----:B------:R-:W-:Y:S02]  /*70e0*/  HADD2.F32 R77, -RZ, R2.H1_H1 ;  /* 0x30000002ff4d7230 */ /* 0x000fe40000004100 */
[----:B------:R-:W-:Y:S01]  /*70f0*/  FFMA R0, R49, R50, R0 ;  /* 0x0000003231007223 */ /* 0x000fe20000000000 */
[--C-:B------:R-:W-:Y:S02]  /*7100*/  HADD2.F32 R74, -RZ, R3.reuse.H0_H0 ;  /* 0x20000003ff4a7230 */ /* 0x100fe40000004100 */
[C---:B------:R-:W-:Y:S01]  /*7110*/  FMUL R2, R47.reuse, R5 ;  /* 0x000000052f027220 */ /* 0x040fe20000400000 */
[----:B------:R-:W-:Y:S02]  /*7120*/  HADD2.F32 R75, -RZ, R3.H1_H1 ;  /* 0x30000003ff4b7230 */ /* 0x000fe40000004100 */
[C---:B------:R-:W-:Y:S01]  /*7130*/  FMUL R5, R47.reuse, R9 ;  /* 0x000000092f057220 */ /* 0x040fe20000400000 */
[----:B------:R-:W-:Y:S01]  /*7140*/  FMUL R8, R47, R12 ;  /* 0x0000000c2f087220 */ /* 0x000fe20000400000 */
[----:B------:R-:W-:Y:S01]  /*7150*/  FFMA R2, R49, R51, R2 ;  /* 0x0000003331027223 */ /* 0x000fe20000000002 */
[C---:B------:R-:W-:Y:S01]  /*7160*/  FMUL R9, R47.reuse, R13 ;  /* 0x0000000d2f097220 */ /* 0x040fe20000400000 */
[C---:B------:R-:W-:Y:S01]  /*7170*/  FMUL R12, R47.reuse, R21 ;  /* 0x000000152f0c7220 */ /* 0x040fe20000400000 */
[C---:B------:R-:W-:Y:S01]  /*7180*/  FMUL R21, R47.reuse, R30 ;  /* 0x0000001e2f157220 */ /* 0x040fe20000400000 */
[C---:B------:R-:W-:Y:S01]  /*7190*/  FMUL R13, R47.reuse, R22 ;  /* 0x000000162f0d7220 */ /* 0x040fe20000400000 */
[C---:B------:R-:W-:Y:S01]  /*71a0*/  FMUL R22, R47.reuse, R31 ;  /* 0x0000001f2f167220 */ /* 0x040fe20000400000 */
        /* <DEDUP_REMOVED lines=8> */
[C---:B------:R-:W-:Y:S01]  /*7230*/  FFMA R6, R49.reuse, R56, R6 ;  /* 0x0000003831067223 */ /* 0x040fe20000000006 */
[C---:B------:R-:W-:Y:S01]  /*7240*/  FFMA R11, R49.reuse, R57, R11 ;  /* 0x00000039310b7223 */ /* 0x040fe2000000000b */
[C---:B------:R-:W-:Y:S01]  /*7250*/  FFMA R8, R49.reuse, R58, R8 ;  /* 0x0000003a31087223 */ /* 0x040fe20000000008 */
[----:B------:R-:W-:Y:S01]  /*7260*/  FFMA R9, R49, R59, R9 ;  /* 0x0000003b31097223 */ /* 0x000fe20000000009 */
[----:B------:R-:W-:Y:S01]  /*7270*/  F2FP.SATFINITE.E4M3.F32.PACK_AB_MERGE_C R52, R7, R3, RZ ;  /* 0x000000030734723e */ /* 0x000fe200048070ff */
[----:B------:R-:W-:Y:S01]  /*7280*/  FFMA R10, R49, R60, R10 ;  /* 0x0000003c310a7223 */ /* 0x000fe2000000000a */
[----:B------:R-:W-:Y:S01]  /*7290*/  F2FP.SATFINITE.E4M3.F32.PACK_AB_MERGE_C R53, R11, R6, RZ ;  /* 0x000000060b35723e */ /* 0x000fe200048070ff */
[----:B------:R-:W-:Y:S01]  /*72a0*/  FFMA R15, R49, R61, R15 ;  /* 0x0000003d310f7223 */ /* 0x000fe2000000000f */
[C---:B------:R-:W-:Y:S01]  /*72b0*/  FMUL R3, R47.reuse, R16 ;  /* 0x000000102f037220 */ /* 0x040fe20000400000 */
[C---:B------:R-:W-:Y:S01]  /*72c0*/  FMUL R6, R47.reuse, R17 ;  /* 0x000000112f067220 */ /* 0x040fe20000400000 */
[----:B------:R-:W-:Y:S01]  /*72d0*/  F2FP.F16.E4M3.UNPACK_B R51, R87.H1 ;  /* 0x00000057ff33723e */ /* 0x000fe200030006ff */
[----:B------:R-:W-:Y:S01]  /*72e0*/  FMUL R11, R47, R20 ;  /* 0x000000142f0b7220 */ /* 0x000fe20000400000 */
[----:B------:R-:W-:Y:S01]  /*72f0*/  F2FP.SATFINITE.E4M3.F32.PACK_AB_MERGE_C R54, R15, R10, RZ ;  /* 0x0000000a0f36723e */ /* 0x000fe200048070ff */
[C---:B------:R-:W-:Y:S01]  /*7300*/  FFMA R3, R49.reuse, R62, R3 ;  /* 0x0000003e31037223 */ /* 0x040fe20000000003 */
[----:B------:R-:W-:Y:S01]  /*7310*/  FFMA R6, R49, R63, R6 ;  /* 0x0000003f31067223 */ /* 0x000fe20000000006 */
[----:B------:R-:W-:Y:S01]  /*7320*/  FMUL R20, R47, R29 ;  /* 0x0000001d2f147220 */ /* 0x000fe20000400000 */
[----:B------:R-:W-:Y:S01]  /*7330*/  F2FP.SATFINITE.E4M3.F32.PACK_AB_MERGE_C R29, R5, R4, R53 ;  /* 0x00000004051d723e */ /* 0x000fe20004807035 */
[----:B------:R-:W-:Y:S01]  /*7340*/  FMUL R10, R47, R19 ;  /* 0x000000132f0a7220 */ /* 0x000fe20000400000 */
[----:B------:R-:W-:Y:S01]  /*7350*/  F2FP.SATFINITE.E4M3.F32.PACK_AB_MERGE_C R30, R9, R8, R54 ;  /* 0x00000008091e723e */ /* 0x000fe20004807036 */
        /* <DEDUP_REMOVED lines=10> */
[----:B------:R-:W-:Y:S01]  /*7400*/  FFMA R14, R49, R69, R14 ;  /* 0x00000045310e7223 */ /* 0x000fe2000000000e */
[----:B------:R-:W-:Y:S01]  /*7410*/  FMUL R18, R47, R27 ;  /* 0x0000001b2f127220 */ /* 0x000fe20000400000 */
[C---:B------:R-:W-:Y:S01]  /*7420*/  FFMA R15, R49.reuse, R70, R15 ;  /* 0x00000046310f7223 */ /* 0x040fe2000000000f */
[C---:B------:R-:W-:Y:S01]  /*7430*/  FFMA R16, R49.reuse, R71, R16 ;  /* 0x0000004731107223 */ /* 0x040fe20000000010 */
[C---:B------:R-:W-:Y:S01]  /*7440*/  FFMA R17, R49.reuse, R72, R17 ;  /* 0x0000004831117223 */ /* 0x040fe20000000011 */
[C---:B------:R-:W-:Y:S01]  /*7450*/  FFMA R18, R49.reuse, R73, R18 ;  /* 0x0000004931127223 */ /* 0x040fe20000000012 */
[----:B------:R-:W-:Y:S01]  /*7460*/  FFMA R19, R49, R74, R19 ;  /* 0x0000004a31137223 */ /* 0x000fe20000000013 */
[----:B------:R-:W-:Y:S01]  /*7470*/  FMUL R23, R47, R32 ;  /* 0x000000202f177220 */ /* 0x000fe20000400000 */
[----:B------:R-:W-:Y:S01]  /*7480*/  FFMA R20, R49, R75, R20 ;  /* 0x0000004b31147223 */ /* 0x000fe20000000014 */
[----:B------:R-:W-:Y:S01]  /*7490*/  FMUL R24, R47, R33 ;  /* 0x000000212f187220 */ /* 0x000fe20000400000 */
[--C-:B------:R-:W-:Y:S02]  /*74a0*/  HADD2.F32 R50, -RZ, R51.reuse.H0_H0 ;  /* 0x20000033ff327230 */ /* 0x100fe40000004100 */
[----:B------:R-:W-:Y:S01]  /*74b0*/  FFMA R21, R49, R76, R21 ;  /* 0x0000004c31157223 */ /* 0x000fe20000000015 */
[----:B------:R-:W-:Y:S02]  /*74c0*/  HADD2.F32 R51, -RZ, R51.H1_H1 ;  /* 0x30000033ff337230 */ /* 0x000fe40000004100 */
[----:B------:R-:W-:Y:S01]  /*74d0*/  FMUL R25, R47, R34 ;  /* 0x000000222f197220 */ /* 0x000fe20000400000 */
[----:B------:R-:W-:Y:S01]  /*74e0*/  FFMA R22, R49, R77, R22 ;  /* 0x0000004d31167223 */ /* 0x000fe20000000016 */
[----:B------:R-:W-:Y:S01]  /*74f0*/  FMUL R26, R47, R35 ;  /* 0x000000232f1a7220 */ /* 0x000fe20000400000 */
[----:B------:R-:W-:Y:S01]  /*7500*/  F2FP.SATFINITE.E4M3.F32.PACK_AB_MERGE_C R7, R10, R7, RZ ;  /* 0x000000070a07723e */ /* 0x000fe200048070ff */
[C---:B------:R-:W-:Y:S01]  /*7510*/  FFMA R23, R49.reuse, R78, R23 ;  /* 0x0000004e31177223 */ /* 0x040fe20000000017 */
[C---:B------:R-:W-:Y:S01]  /*7520*/  FFMA R24, R49.reuse, R79, R24 ;  /* 0x0000004f31187223 */ /* 0x040fe20000000018 */
[C---:B------:R-:W-:Y:S01]  /*7530*/  FFMA R25, R49.reuse, R50, R25 ;  /* 0x0000003231197223 */ /* 0x040fe20000000019 */
[----:B------:R-:W-:Y:S01]  /*7540*/  FFMA R26, R49, R51, R26 ;  /* 0x00000033311a7223 */ /* 0x000fe2000000001a */
[----:B------:R-:W-:Y:S02]  /*7550*/  F2FP.SATFINITE.E4M3.F32.PACK_AB_MERGE_C R28, R2, R0, R52 ;  /* 0x00000000021c723e */ /* 0x000fe40004807034 */
[----:B------:R-:W-:Y:S02]  /*7560*/  F2FP.SATFINITE.E4M3.F32.PACK_AB_MERGE_C R31, R6, R3, R7 ;  /* 0x00000003061f723e */ /* 0x000fe40004807007 */
[----:B------:R-:W-:Y:S02]  /*7570*/  F2FP.SATFINITE.E4M3.F32.PACK_AB_MERGE_C R13, R14, R13, RZ ;  /* 0x0000000d0e0d723e */ /* 0x000fe400048070ff */
[----:B------:R-:W-:Y:S01]  /*7580*/  F2FP.SATFINITE.E4M3.F32.PACK_AB_MERGE_C R17, R18, R17, RZ ;  /* 0x000000111211723e */ /* 0x000fe200048070ff */
[----:B------:R1:W-:Y:S01]  /*7590*/  STS.128 [R100+UR49+0x5200], R28 ;  /* 0x0052001c64007988 */ /* 0x0003e20008000c31 */
[----:B------:R-:W-:Y:S02]  /*75a0*/  F2FP.SATFINITE.E4M3.F32.PACK_AB_MERGE_C R14, R22, R21, RZ ;  /* 0x00000015160e723e */ /* 0x000fe400048070ff */
[----:B------:R-:W-:Y:S02]  /*75b0*/  F2FP.SATFINITE.E4M3.F32.PACK_AB_MERGE_C R25, R26, R25, RZ ;  /* 0x000000191a19723e */ /* 0x000fe400048070ff */
[----:B------:R-:W-:Y:S02]  /*75c0*/  F2FP.SATFINITE.E4M3.F32.PACK_AB_MERGE_C R12, R12, R11, R13 ;  /* 0x0000000b0c0c723e */ /* 0x000fe4000480700d */
[----:B------:R-:W-:Y:S02]  /*75d0*/  F2FP.SATFINITE.E4M3.F32.PACK_AB_MERGE_C R13, R16, R15, R17 ;  /* 0x0000000f100d723e */ /* 0x000fe40004807011 */
        /* <DEDUP_REMOVED lines=13> */
[----:B------:R-:W-:Y:S02]  /*76b0*/  UIADD3 UR8, UP0, UPT, UR52, 0x680, URZ ;  /* 0x0000068034087890 */ /* 0x000fe4000ff1e0ff */
[----:B------:R-:W-:Y:S02]  /*76c0*/  UIADD3 UR5, UPT, UPT, UR41, 0x40, URZ ;  /* 0x0000004029057890 */ /* 0x000fe4000fffe0ff */
[----:B------:R-:W-:Y:S02]  /*76d0*/  UIADD3 UR4, UPT, UPT, UR49, 0x5200, URZ ;  /* 0x0000520031047890 */ /* 0x000fe4000fffe0ff */
[----:B------:R-:W-:Y:S01]  /*76e0*/  UIADD3.X UR9, UPT, UPT, URZ, UR53, URZ, UP0, !UPT ;  /* 0x00000035ff097290 */ /* 0x000fe200087fe4ff */
[----:B------:R-:W-:Y:S01]  /*76f0*/  UMOV UR6, UR42 ;  /* 0x0000002a00067c82 */ /* 0x000fe20008000000 */
[----:B------:R-:W-:Y:S07]  /*7700*/  UMOV UR7, UR36 ;  /* 0x0000002400077c82 */ /* 0x000fee0008000000 */
[----:B------:R2:W-:Y:S01]  /*7710*/  UTMASTG.3D [UR4], [UR8] ;  /* 0x00000004080073b5 */ /* 0x0005e20008010000 */
[----:B------:R0:W-:Y:S01]  /*7720*/  UTMACMDFLUSH ;  /* 0x00000000000079b7 */ /* 0x0001e20000000000 */
[----:B--2---:R-:W-:Y:S04]  /*7730*/  DEPBAR.LE SB0, 0x1 ;  /* 0x000080400000791a */ /* 0x004fe80000000000 */
.L_x_114:
[----:B------:R-:W-:Y:S05]  /*7740*/  BSYNC.RECONVERGENT B0 ;  /* 0x0000000000007941 */ /* 0x000fea0003800200 */
.L_x_113:
        /* <DEDUP_REMOVED lines=15> */
.L_x_118:
[----:B------:R-:W-:Y:S05]  /*7840*/  BSYNC B0 ;  /* 0x0000000000007941 */ /* 0x000fea0003800000 */
.L_x_117:
[----:B------:R-:W-:Y:S01]  /*7850*/  ISETP.NE.AND P0, PT, R116, RZ, PT ;  /* 0x000000ff7400720c */ /* 0x000fe20003f05270 */
[----:B------:R-:W-:Y:S11]  /*7860*/  VIADD R105, R105, 0x1 ;  /* 0x0000000169697836 */ /* 0x000ff60000000000 */
[----:B------:R-:W-:Y:S01]  /*7870*/  @!UPT UIADD3 URZ, UPT, UPT, URZ, URZ, URZ ;  /* 0x000000fffffff290 */ /* 0x000fe2000fffe0ff */
[----:B------:R3:W4:Y:S04]  /*7880*/  @P0 LDS.128 R84, [R2+0x210] ;  /* 0x0002100002540984 */ /* 0x0007280000000c00 */
[----:B------:R1:W1:Y:S01]  /*7890*/  @P0 LDS.128 R80, [R3+UR49+0x200] ;  /* 0x0002003103500984 */ /* 0x0002620008000c00 */
        /* <DEDUP_REMOVED lines=14> */
.L_x_116:
[----:B------:R-:W-:Y:S05]  /*7980*/  BSYNC B1 ;  /* 0x0000000000017941 */ /* 0x000fea0003800000 */
.L_x_115:
[----:B------:R-:W-:Y:S05]  /*7990*/  VIADD R0, R48, 0x80 ;  /* 0x0000008030007836 */ /* 0x000fea0000000000 */
[----:B------:R-:W-:Y:S04]  /*79a0*/  SHF.R.U32.HI R0, RZ, 0x15, R0 ;  /* 0x00000015ff007819 */ /* 0x000fe80000011600 */
[----:B------:R-:W-:Y:S11]  /*79b0*/  LOP3.LUT P0, RZ, R0, 0x3, R101, 0x48, !PT ;  /* 0x0000000300ff7812 */ /* 0x000ff60007804865 */
[----:B------:R-:W-:Y:S02]  /*79c0*/  @!UPT UIADD3 URZ, UPT, UPT, URZ, URZ, URZ ;  /* 0x000000fffffff290 */ /* 0x000fe4000fffe0ff */
[----:B------:R-:W-:Y:S05]  /*79d0*/  @!P0 BRA `(.L_x_120) ;  /* 0x0000000000408947 */ /* 0x000fea0003800000 */
[----:B------:R-:W2:Y:S01]  /*79e0*/  LDCU.64 UR8, c[0x4][0x78] ;  /* 0x01000f00ff0877ac */ /* 0x000ea20008000a00 */
[----:B------:R-:W-:Y:S01]  /*79f0*/  MOV R3, 0x0 ;  /* 0x0000000000037802 */ /* 0x000fe20000000f00 */
[----:B-1----:R-:W-:Y:S02]  /*7a00*/  HFMA2 R12, -RZ, RZ, 0, 5.9604644775390625e-08 ;  /* 0x00000001ff0c7431 */ /* 0x002fe400000001ff */
[----:B------:R-:W-:Y:S02]  /*7a10*/  IMAD.MOV.U32 R8, RZ, RZ, 0x192 ;  /* 0x00000192ff087424 */ /* 0x000fe400078e00ff */
[----:B------:R-:W-:Y:S01]  /*7a20*/  IMAD.MOV.U32 R13, RZ, RZ, RZ ;  /* 0x000000ffff0d7224 */ /* 0x000fe200078e00ff */
[----:B------:R-:W1:Y:S01]  /*7a30*/  LDCU.64 UR6, c[0x4][0x80] ;  /* 0x01001000ff0677ac */ /* 0x000e620008000a00 */
[----:B------:R-:W3:Y:S01]  /*7a40*/  LDC.64 R2, c[0x4][R3] ;  /* 0x0100000003027b82 */ /* 0x000ee20000000a00 */
[----:B------:R-:W4:Y:S01]  /*7a50*/  LDCU.64 UR4, c[0x4][0x18] ;  /* 0x01000300ff0477ac */ /* 0x000f220008000a00 */
[----:B--2---:R-:W-:Y:S01]  /*7a60*/  MOV R5, UR9 ;  /* 0x0000000900057c02 */ /* 0x004fe20008000f00 */
[----:B------:R-:W-:Y:S01]  /*7a70*/  IMAD.U32 R4, RZ, RZ, UR8 ;  /* 0x00000008ff047e24 */ /* 0x000fe2000f8e00ff */
[----:B-1----:R-:W-:Y:S01]  /*7a80*/  MOV R7, UR7 ;  /* 0x0000000700077c02 */ /* 0x002fe20008000f00 */
[----:B------:R-:W-:Y:S01]  /*7a90*/  IMAD.U32 R6, RZ, RZ, UR6 ;  /* 0x00000006ff067e24 */ /* 0x000fe2000f8e00ff */
[----:B----4-:R-:W-:Y:S01]  /*7aa0*/  MOV R11, UR5 ;  /* 0x00000005000b7c02 */ /* 0x010fe20008000f00 */
[----:B------:R-:W-:Y:S02]  /*7ab0*/  IMAD.U32 R10, RZ, RZ, UR4 ;  /* 0x00000004ff0a7e24 */ /* 0x000fe4000f8e00ff */
[----:B------:R-:W-:Y:S07]  /*7ac0*/  LEPC R20, `(.L_x_120) ;  /* 0x000000001014794e */ /* 0x000fee0000000000 */
[----:B---3--:R-:W-:Y:S05]  /*7ad0*/  CALL.ABS.NOINC R2 ;  /* 0x0000000002007343 */ /* 0x008fea0003c00000 */
.L_x_120:
        /* <DEDUP_REMOVED lines=148> */
[----:B------:R-:W-:Y:S02]  /*8420*/  UIADD3 UR8, UP0, UPT, UR52, 0x680, URZ ;  /* 0x0000068034087890 */ /* 0x000fe4000ff1e0ff */
[----:B------:R-:W-:Y:S02]  /*8430*/  UIADD3 UR5, UPT, UPT, UR41, 0x80, URZ ;  /* 0x0000008029057890 */ /* 0x000fe4000fffe0ff */
[----:B------:R-:W-:Y:S01]  /*8440*/  MOV R109, UR10 ;  /* 0x0000000a006d7c02 */ /* 0x000fe20008000f00 */
[----:B------:R-:W-:Y:S01]  /*8450*/  UIADD3.X UR9, UPT, UPT, URZ, UR53, URZ, UP0, !UPT ;  /* 0x00000035ff097290 */ /* 0x000fe200087fe4ff */
[----:B------:R-:W-:Y:S02]  /*8460*/  UMOV UR6, UR42 ;  /* 0x0000002a00067c82 */ /* 0x000fe40008000000 */
[----:B------:R-:W-:Y:S01]  /*8470*/  R2UR UR4, R109 ;  /* 0x000000006d0472ca */ /* 0x000fe200000e0000 */
[----:B------:R-:W-:Y:S11]  /*8480*/  UMOV UR7, UR36 ;  /* 0x0000002400077c82 */ /* 0x000ff60008000000 */
[----:B------:R-:W-:Y:S01]  /*8490*/  @!UPT UIADD3 URZ, UPT, UPT, URZ, URZ, URZ ;  /* 0x000000fffffff290 */ /* 0x000fe2000fffe0ff */
[----:B------:R2:W-:Y:S01]  /*84a0*/  UTMASTG.3D [UR4], [UR8] ;  /* 0x00000004080073b5 */ /* 0x0005e20008010000 */
[----:B------:R0:W-:Y:S01]  /*84b0*/  UTMACMDFLUSH ;  /* 0x00000000000079b7 */ /* 0x0001e20000000000 */
[----:B--2---:R-:W-:Y:S04]  /*84c0*/  DEPBAR.LE SB0, 0x1 ;  /* 0x000080400000791a */ /* 0x004fe80000000000 */
.L_x_122:
[----:B------:R-:W-:Y:S05]  /*84d0*/  BSYNC.RECONVERGENT B0 ;  /* 0x0000000000007941 */ /* 0x000fea0003800200 */
.L_x_121:
        /* <DEDUP_REMOVED lines=15> */
.L_x_126:
[----:B------:R-:W-:Y:S05]  /*85d0*/  BSYNC B0 ;  /* 0x0000000000007941 */ /* 0x000fea0003800000 */
.L_x_125:
        /* <DEDUP_REMOVED lines=19> */
.L_x_124:
[----:B------:R-:W-:Y:S05]  /*8710*/  BSYNC B1 ;  /* 0x0000000000017941 */ /* 0x000fea0003800000 */
.L_x_123:
        /* <DEDUP_REMOVED lines=21> */
.L_x_128:
[----:B------:R-:W-:Y:S01]  /*8870*/  ISETP.NE.AND P0, PT, R110, RZ, PT ;  /* 0x000000ff6e00720c */ /* 0x000fe20003f05270 */
[----:B------:R-:W-:Y:S05]  /*8880*/  WARPSYNC.ALL ;  /* 0x0000000000007948 */ /* 0x000fea0003800000 */
[----:B------:R-:W-:Y:S01]  /*8890*/  R2UR UR4, R48 ;  /* 0x00000000300472ca */ /* 0x000fe200000e0000 */
[----:B------:R-:W-:Y:S01]  /*88a0*/  BSSY.RECONVERGENT B0, `(.L_x_129) ;  /* 0x000009c000007945 */ /* 0x000fe20003800200 */
[-C--:B------:R-:W-:Y:S02]  /*88b0*/  F2FP.F16.E4M3.UNPACK_B R2, R80.reuse ;  /* 0x00000050ff02723e */ /* 0x080fe400020006ff */
[----:B------:R-:W-:Y:S02]  /*88c0*/  F2FP.F16.E4M3.UNPACK_B R80, R80.H1 ;  /* 0x00000050ff50723e */ /* 0x000fe400030006ff */
[-C--:B------:R-:W-:Y:S01]  /*88d0*/  F2FP.F16.E4M3.UNPACK_B R51, R81.reuse ;  /* 0x00000051ff33723e */ /* 0x080fe200020006ff */
[--C-:B------:R-:W-:Y:S01]  /*88e0*/  HADD2.F32 R0, -RZ, R2.reuse.H0_H0 ;  /* 0x20000002ff007230 */ /* 0x100fe20000004100 */
[----:B------:R-:W-:Y:S01]  /*88f0*/  F2FP.F16.E4M3.UNPACK_B R81, R81.H1 ;  /* 0x00000051ff51723e */ /* 0x000fe200030006ff */
[----:B------:R-:W-:Y:S01]  /*8900*/  HADD2.F32 R2, -RZ, R2.H1_H1 ;  /* 0x30000002ff027230 */ /* 0x000fe20000004100 */
[-C--:B------:R-:W-:Y:S01]  /*8910*/  F2FP.F16.E4M3.UNPACK_B R55, R82.reuse ;  /* 0x00000052ff37723e */ /* 0x080fe200020006ff */
[--C-:B------:R-:W-:Y:S01]  /*8920*/  HADD2.F32 R3, -RZ, R80.reuse.H0_H0 ;  /* 0x20000050ff037230 */ /* 0x100fe20000004100 */
[----:B------:R-:W-:Y:S01]  /*8930*/  F2FP.F16.E4M3.UNPACK_B R82, R82.H1 ;  /* 0x00000052ff52723e */ /* 0x000fe200030006ff */
[----:B-1----:R-:W-:Y:S01]  /*8940*/  LDTM.16dp32bit_t0_t15.x32 R4, tmem[UR4+0xc0] ;  /* 0x0000c004000479ee */ /* 0x002fe20008a80000 */
[----:B------:R-:W1:Y:S01]  /*8950*/  LDTM.16dp32bit_t16_t31.x32 R4, tmem[UR4+0xe0] ;  /* 0x0000e004000479ee */ /* 0x000e620008aa0000 */
[----:B------:R-:W-:Y:S01]  /*8960*/  NOP ;  /* 0x0000000000007918 */ /* 0x000fe20000000000 */
[--C-:B------:R-:W-:Y:S01]  /*8970*/  HADD2.F32 R50, -RZ, R51.reuse.H0_H0 ;  /* 0x20000033ff327230 */ /* 0x100fe20000004100 */
[----:B------:R-:W-:Y:S01]  /*8980*/  R2UR UR5, R113 ;  /* 0x00000000710572ca */ /* 0x000fe200000e0000 */
[----:B------:R-:W-:Y:S01]  /*8990*/  HADD2.F32 R51, -RZ, R51.H1_H1 ;  /* 0x30000033ff337230 */ /* 0x000fe20000004100 */
[----:B------:R-:W-:Y:S01]  /*89a0*/  F2FP.F16.E4M3.UNPACK_B R59, R83 ;  /* 0x00000053ff3b723e */ /* 0x000fe200020006ff */
[--C-:B------:R-:W-:Y:S01]  /*89b0*/  HADD2.F32 R54, -RZ, R55.reuse.H0_H0 ;  /* 0x20000037ff367230 */ /* 0x100fe20000004100 */
[----:B------:R-:W-:Y:S01]  /*89c0*/  F2FP.F16.E4M3.UNPACK_B R63, R84 ;  /* 0x00000054ff3f723e */ /* 0x000fe200020006ff */
[----:B------:R-:W-:Y:S01]  /*89d0*/  HADD2.F32 R55, -RZ, R55.H1_H1 ;  /* 0x30000037ff377230 */ /* 0x000fe20000004100 */
[----:B------:R-:W-:Y:S01]  /*89e0*/  F2FP.F16.E4M3.UNPACK_B R67, R85 ;  /* 0x00000055ff43723e */ /* 0x000fe200020006ff */
[--C-:B------:R-:W-:Y:S01]  /*89f0*/  HADD2.F32 R58, -RZ, R59.reuse.H0_H0 ;  /* 0x2000003bff3a7230 */ /* 0x100fe20000004100 */
[----:B------:R-:W-:Y:S01]  /*8a00*/  F2FP.F16.E4M3.UNPACK_B R71, R86 ;  /* 0x00000056ff47723e */ /* 0x000fe200020006ff */
[----:B------:R-:W-:Y:S01]  /*8a10*/  HADD2.F32 R59, -RZ, R59.H1_H1 ;  /* 0x3000003bff3b7230 */ /* 0x000fe20000004100 */
[----:B------:R-:W-:Y:S01]  /*8a20*/  F2FP.F16.E4M3.UNPACK_B R74, R87 ;  /* 0x00000057ff4a723e */ /* 0x000fe200020006ff */
[--C-:B------:R-:W-:Y:S01]  /*8a30*/  HADD2.F32 R62, -RZ, R63.reuse.H0_H0 ;  /* 0x2000003fff3e7230 */ /* 0x100fe20000004100 */
[----:B------:R-:W-:Y:S01]  /*8a40*/  F2FP.F16.E4M3.UNPACK_B R83, R83.H1 ;  /* 0x00000053ff53723e */ /* 0x000fe200030006ff */
[----:B------:R-:W-:Y:S01]  /*8a50*/  UIADD3 UR5, UPT, UPT, UR5, 0x130, URZ ;  /* 0x0000013005057890 */ /* 0x000fe2000fffe0ff */
[----:B------:R-:W-:Y:S01]  /*8a60*/  HADD2.F32 R63, -RZ, R63.H1_H1 ;  /* 0x3000003fff3f7230 */ /* 0x000fe20000004100 */
[----:B------:R-:W-:Y:S01]  /*8a70*/  F2FP.F16.E4M3.UNPACK_B R84, R84.H1 ;  /* 0x00000054ff54723e */ /* 0x000fe200030006ff */
[--C-:B------:R-:W-:Y:S01]  /*8a80*/  HADD2.F32 R66, -RZ, R67.reuse.H0_H0 ;  /* 0x20000043ff427230 */ /* 0x100fe20000004100 */
[----:B------:R-:W-:Y:S01]  /*8a90*/  UPRMT UR5, UR37, 0x654, UR5 ;  /* 0x0000065425057896 */ /* 0x000fe20008000005 */
[----:B------:R-:W-:Y:S01]  /*8aa0*/  HADD2.F32 R67, -RZ, R67.H1_H1 ;  /* 0x30000043ff437230 */ /* 0x000fe20000004100 */
[----:B------:R-:W-:Y:S01]  /*8ab0*/  F2FP.F16.E4M3.UNPACK_B R85, R85.H1 ;  /* 0x00000055ff55723e */ /* 0x000fe200030006ff */
[--C-:B------:R-:W-:Y:S02]  /*8ac0*/  HADD2.F32 R70, -RZ, R71.reuse.H0_H0 ;  /* 0x20000047ff467230 */ /* 0x100fe40000004100 */
[C---:B-1----:R-:W-:Y:S01]  /*8ad0*/  FMUL R4, R47.reuse, R4 ;  /* 0x000000042f047220 */ /* 0x042fe20000400000 */
[C---:B------:R-:W-:Y:S01]  /*8ae0*/  FMUL R5, R47.reuse, R5 ;  /* 0x000000052f057220 */ /* 0x040fe20000400000 */
[C---:B------:R-:W-:Y:S01]  /*8af0*/  FMUL R8, R47.reuse, R8 ;  /* 0x000000082f087220 */ /* 0x040fe20000400000 */
[----:B------:R-:W-:Y:S01]  /*8b00*/  FMUL R9, R47, R9 ;  /* 0x000000092f097220 */ /* 0x000fe20000400000 */
[C---:B------:R-:W-:Y:S01]  /*8b10*/  FFMA R4, R49.reuse, R0, R4 ;  /* 0x0000000031047223 */ /* 0x040fe20000000004 */
[----:B------:R-:W-:Y:S01]  /*8b20*/  SYNCS.ARRIVE.TRANS64.RED.A1T0 RZ, [UR5], RZ ;  /* 0x000000ffffff79a7 */ /* 0x000fe20008100405 */
        /* <DEDUP_REMOVED lines=8> */
[----:B------:R-:W-:Y:S02]  /*8bb0*/  HADD2.F32 R71, -RZ, R71.H1_H1 ;  /* 0x30000047ff477230 */ /* 0x000fe40000004100 */
[C---:B------:R-:W-:Y:S01]  /*8bc0*/  FMUL R25, R47.reuse, R30 ;  /* 0x0000001e2f197220 */ /* 0x040fe20000400000 */
[C---:B------:R-:W-:Y:S01]  /*8bd0*/  FMUL R30, R47.reuse, R35 ;  /* 0x000000232f1e7220 */ /* 0x040fe20000400000 */
[----:B------:R-:W-:Y:S02]  /*8be0*/  HADD2.F32 R48, -RZ, R80.H1_H1 ;  /* 0x30000050ff307230 */ /* 0x000fe40000004100 */
[C---:B------:R-:W-:Y:S01]  /*8bf0*/  FMUL R6, R47.reuse, R6 ;  /* 0x000000062f067220 */ /* 0x040fe20000400000 */
[C---:B------:R-:W-:Y:S01]  /*8c00*/  FMUL R7, R47.reuse, R7 ;  /* 0x000000072f077220 */ /* 0x040fe20000400000 */
[--C-:B------:R-:W-:Y:S02]  /*8c10*/  HADD2.F32 R52, -RZ, R81.reuse.H0_H0 ;  /* 0x20000051ff347230 */ /* 0x100fe40000004100 */
[----:B------:R-:W-:Y:S01]  /*8c20*/  FMUL R10, R47, R10 ;  /* 0x0000000a2f0a7220 */ /* 0x000fe20000400000 */
[C---:B------:R-:W-:Y:S01]  /*8c30*/  FFMA R6, R49.reuse, R3, R6 ;  /* 0x0000000331067223 */ /* 0x040fe20000000006 */
[----:B------:R-:W-:Y:S02]  /*8c40*/  HADD2.F32 R53, -RZ, R81.H1_H1 ;  /* 0x30000051ff357230 */ /* 0x000fe40000004100 */
[C---:B------:R-:W-:Y:S01]  /*8c50*/  FFMA R7, R49.reuse, R48, R7 ;  /* 0x0000003031077223 */ /* 0x040fe20000000007 */
[C---:B------:R-:W-:Y:S01]  /*8c60*/  FFMA R8, R49.reuse, R50, R8 ;  /* 0x0000003231087223 */ /* 0x040fe20000000008 */
[C---:B------:R-:W-:Y:S01]  /*8c70*/  FFMA R9, R49.reuse, R51, R9 ;  /* 0x0000003331097223 */ /* 0x040fe20000000009 */
[----:B------:R-:W-:Y:S01]  /*8c80*/  FFMA R10, R49, R52, R10 ;  /* 0x00000034310a7223 */ /* 0x000fe2000000000a */
[--C-:B------:R-:W-:Y:S01]  /*8c90*/  HADD2.F32 R48, -RZ, R74.reuse.H0_H0 ;  /* 0x2000004aff307230 */ /* 0x100fe20000004100 */
[----:B------:R-:W-:Y:S01]  /*8ca0*/  F2FP.SATFINITE.E4M3.F32.PACK_AB_MERGE_C R77, R7, R6, RZ ;  /* 0x00000006074d723e */ /* 0x000fe200048070ff */
[C---:B------:R-:W-:Y:S01]  /*8cb0*/  FMUL R7, R47.reuse, R24 ;  /* 0x000000182f077220 */ /* 0x040fe20000400000 */
[C---:B------:R-:W-:Y:S01]  /*8cc0*/  FMUL R24, R47.reuse, R29 ;  /* 0x0000001d2f187220 */ /* 0x040fe20000400000 */
[C---:B------:R-:W-:Y:S01]  /*8cd0*/  FMUL R29, R47.reuse, R34 ;  /* 0x000000222f1d7220 */ /* 0x040fe20000400000 */
[----:B------:R-:W-:Y:S02]  /*8ce0*/  HADD2.F32 R74, -RZ, R74.H1_H1 ;  /* 0x3000004aff4a7230 */ /* 0x000fe40000004100 */
[C---:B------:R-:W-:Y:S01]  /*8cf0*/  FMUL R11, R47.reuse, R11 ;  /* 0x0000000b2f0b7220 */ /* 0x040fe20000400000 */
[--C-:B------:R-:W-:Y:S02]  /*8d00*/  HADD2.F32 R56, -RZ, R82.reuse.H0_H0 ;  /* 0x20000052ff387230 */ /* 0x100fe40000004100 */
[----:B------:R-:W-:Y:S01]  /*8d10*/  FMUL R14, R47, R14 ;  /* 0x0000000e2f0e7220 */ /* 0x000fe20000400000 */
[----:B------:R-:W-:Y:S02]  /*8d20*/  HADD2.F32 R57, -RZ, R82.H1_H1 ;  /* 0x30000052ff397230 */ /* 0x000fe40000004100 */
[C---:B------:R-:W-:Y:S01]  /*8d30*/  FFMA R11, R49.reuse, R53, R11 ;  /* 0x00000035310b7223 */ /* 0x040fe2000000000b */
[----:B------:R-:W-:Y:S01]  /*8d40*/  F2FP.F16.E4M3.UNPACK_B R86, R86.H1 ;  /* 0x00000056ff56723e */ /* 0x000fe200030006ff */
[C---:B------:R-:W-:Y:S01]  /*8d50*/  FFMA R12, R49.reuse, R54, R12 ;  /* 0x00000036310c7223 */ /* 0x040fe2000000000c */
[C---:B------:R-:W-:Y:S01]  /*8d60*/  FFMA R13, R49.reuse, R55, R13 ;  /* 0x00000037310d7223 */ /* 0x040fe2000000000d */
[----:B------:R-:W-:Y:S01]  /*8d70*/  F2FP.F16.E4M3.UNPACK_B R87, R87.H1 ;  /* 0x00000057ff57723e */ /* 0x000fe200030006ff */
[----:B------:R-:W-:Y:S01]  /*8d80*/  FFMA R14, R49, R56, R14 ;  /* 0x00000038310e7223 */ /* 0x000fe2000000000e */
[----:B------:R-:W-:Y:S01]  /*8d90*/  F2FP.SATFINITE.E4M3.F32.PACK_AB_MERGE_C R10, R11, R10, RZ ;  /* 0x0000000a0b0a723e */ /* 0x000fe200048070ff */
[C---:B------:R-:W-:Y:S01]  /*8da0*/  FMUL R15, R47.reuse, R15 ;  /* 0x0000000f2f0f7220 */ /* 0x040fe20000400000 */
[--C-:B------:R-:W-:Y:S02]  /*8db0*/  HADD2.F32 R60, -RZ, R83.reuse.H0_H0 ;  /* 0x20000053ff3c7230 */ /* 0x100fe40000004100 */
[----:B------:R-:W-:Y:S01]  /*8dc0*/  FMUL R18, R47, R18 ;  /* 0x000000122f127220 */ /* 0x000fe20000400000 */
[----:B------:R-:W-:Y:S02]  /*8dd0*/  HADD2.F32 R61, -RZ, R83.H1_H1 ;  /* 0x30000053ff3d7230 */ /* 0x000fe40000004100 */
[----:B------:R-:W-:Y:S01]  /*8de0*/  FFMA R15, R49, R57, R15 ;  /* 0x00000039310f7223 */ /* 0x000fe2000000000f */
[----:B------:R-:W-:Y:S01]  /*8df0*/  IADD3 R45, PT, PT, R45, 0x1, RZ ;  /* 0x000000012d2d7810 */ /* 0x000fe20007ffe0ff */
[C---:B------:R-:W-:Y:S01]  /*8e00*/  FFMA R16, R49.reuse, R58, R16 ;  /* 0x0000003a31107223 */ /* 0x040fe20000000010 */
        /* <DEDUP_REMOVED lines=8> */
[C---:B------:R-:W-:Y:S01]  /*8e90*/  FFMA R0, R49.reuse, R62, R0 ;  /* 0x0000003e31007223 */ /* 0x040fe20000000000 */
[C---:B------:R-:W-:Y:S01]  /*8ea0*/  FFMA R2, R49.reuse, R63, R2 ;  /* 0x0000003f31027223 */ /* 0x040fe20000000002 */
[--C-:B------:R-:W-:Y:S02]  /*8eb0*/  HADD2.F32 R68, -RZ, R85.reuse.H0_H0 ;  /* 0x20000055ff447230 */ /* 0x100fe40000004100 */
[----:B------:R-:W-:Y:S01]  /*8ec0*/  FFMA R3, R49, R64, R3 ;  /* 0x0000004031037223 */ /* 0x000fe20000000003 */
[----:B------:R-:W-:Y:S02]  /*8ed0*/  HADD2.F32 R69, -RZ, R85.H1_H1 ;  /* 0x30000055ff457230 */ /* 0x000fe40000004100 */
[C---:B------:R-:W-:Y:S01]  /*8ee0*/  FMUL R21, R47.reuse, R26 ;  /* 0x0000001a2f157220 */ /* 0x040fe20000400000 */
[----:B------:R-:W-:Y:S01]  /*8ef0*/  FMUL R22, R47, R27 ;  /* 0x0000001b2f167220 */ /* 0x000fe20000400000 */
[C---:B------:R-:W-:Y:S01]  /*8f00*/  FFMA R6, R49.reuse, R65, R6 ;  /* 0x0000004131067223 */ /* 0x040fe20000000006 */
[----:B------:R-:W-:Y:S01]  /*8f10*/  FFMA R7, R49, R66, R7 ;  /* 0x0000004231077223 */ /* 0x000fe20000000007 */
[----:B------:R-:W-:Y:S01]  /*8f20*/  FMUL R23, R47, R28 ;  /* 0x0000001c2f177220 */ /* 0x000fe20000400000 */
[C---:B------:R-:W-:Y:S01]  /*8f30*/  FFMA R20, R49.reuse, R67, R20 ;  /* 0x0000004331147223 */ /* 0x040fe20000000014 */
[--C-:B------:R-:W-:Y:S02]  /*8f40*/  HADD2.F32 R72, -RZ, R86.reuse.H0_H0 ;  /* 0x20000056ff487230 */ /* 0x100fe40000004100 */
[C---:B------:R-:W-:Y:S01]  /*8f50*/  FFMA R21, R49.reuse, R68, R21 ;  /* 0x0000004431157223 */ /* 0x040fe20000000015 */
[----:B------:R-:W-:Y:S02]  /*8f60*/  HADD2.F32 R73, -RZ, R86.H1_H1 ;  /* 0x30000056ff497230 */ /* 0x000fe40000004100 */
[----:B------:R-:W-:Y:S01]  /*8f70*/  FFMA R22, R49, R69, R22 ;  /* 0x0000004531167223 */ /* 0x000fe20000000016 */
[C---:B------:R-:W-:Y:S01]  /*8f80*/  FMUL R26, R47.reuse, R31 ;  /* 0x0000001f2f1a7220 */ /* 0x040fe20000400000 */
[----:B------:R-:W-:Y:S01]  /*8f90*/  FMUL R27, R47, R32 ;  /* 0x000000202f1b7220 */ /* 0x000fe20000400000 */
[----:B------:R-:W-:Y:S01]  /*8fa0*/  FFMA R23, R49, R70, R23 ;  /* 0x0000004631177223 */ /* 0x000fe20000000017 */
[----:B------:R-:W-:Y:S01]  /*8fb0*/  FMUL R28, R47, R33 ;  /* 0x000000212f1c7220 */ /* 0x000fe20000400000 */
[C---:B------:R-:W-:Y:S01]  /*8fc0*/  FFMA R24, R49.reuse, R71, R24 ;  /* 0x0000004731187223 */ /* 0x040fe20000000018 */
[--C-:B------:R-:W-:Y:S02]  /*8fd0*/  HADD2.F32 R75, -RZ, R87.reuse.H0_H0 ;  /* 0x20000057ff4b7230 */ /* 0x100fe40000004100 */
[C---:B------:R-:W-:Y:S01]  /*8fe0*/  FFMA R25, R49.reuse, R72, R25 ;  /* 0x0000004831197223 */ /* 0x040fe20000000019 */
[----:B------:R-:W-:Y:S02]  /*8ff0*/  HADD2.F32 R76, -RZ, R87.H1_H1 ;  /* 0x30000057ff4c7230 */ /* 0x000fe40000004100 */
[----:B------:R-:W-:Y:S01]  /*9000*/  FFMA R26, R49, R73, R26 ;  /* 0x00000049311a7223 */ /* 0x000fe2000000001a */
[----:B------:R-:W-:Y:S01]  /*9010*/  F2FP.SATFINITE.E4M3.F32.PACK_AB_MERGE_C R14, R15, R14, RZ ;  /* 0x0000000e0f0e723e */ /* 0x000fe200048070ff */
[----:B------:R-:W-:Y:S01]  /*9020*/  FFMA R27, R49, R48, R27 ;  /* 0x00000030311b7223 */ /* 0x000fe2000000001b */
[----:B------:R-:W-:Y:S01]  /*9030*/  F2FP.SATFINITE.E4M3.F32.PACK_AB_MERGE_C R18, R19, R18, RZ ;  /* 0x000000121312723e */ /* 0x000fe200048070ff */
[C---:B------:R-:W-:Y:S01]  /*9040*/  FFMA R28, R49.reuse, R74, R28 ;  /* 0x0000004a311c7223 */ /* 0x040fe2000000001c */
[C---:B------:R-:W-:Y:S01]  /*9050*/  FFMA R29, R49.reuse, R75, R29 ;  /* 0x0000004b311d7223 */ /* 0x040fe2000000001d */
[----:B------:R-:W-:Y:S01]  /*9060*/  FFMA R30, R49, R76, R30 ;  /* 0x0000004c311e7223 */ /* 0x000fe2000000001e */
[----:B------:R-:W-:Y:S02]  /*9070*/  F2FP.SATFINITE.E4M3.F32.PACK_AB_MERGE_C R32, R5, R4, R77 ;  /* 0x000000040520723e */ /* 0x000fe4000480704d */
[----:B------:R-:W-:Y:S02]  /*9080*/  F2FP.SATFINITE.E4M3.F32.PACK_AB_MERGE_C R33, R9, R8, R10 ;  /* 0x000000080921723e */ /* 0x000fe4000480700a */
        /* <DEDUP_REMOVED lines=10> */
[----:B------:R-:W-:Y:S05]  /*9130*/  F2FP.SATFINITE.E4M3.F32.PACK_AB_MERGE_C R7, R28, R27, R29 ;  /* 0x0000001b1c07723e */ /* 0x000fea000480701d */
        /* <DEDUP_REMOVED lines=18> */
.L_x_130:
[----:B------:R-:W-:Y:S05]  /*9260*/  BSYNC.RECONVERGENT B0 ;  /* 0x0000000000007941 */ /* 0x000fea0003800200 */
.L_x_129:
[----:B------:R-:W-:Y:S01]  /*9270*/  BAR.SYNC.DEFER_BLOCKING 0x1, 0x80 ;  /* 0x0042000000007b1d */ /* 0x000fe20000010000 */
[----:B------:R-:W-:Y:S01]  /*9280*/  ISETP.NE.AND P2, PT, R111, RZ, PT ;  /* 0x000000ff6f00720c */ /* 0x000fe20003f45270 */
[----:B------:R-:W-:Y:S01]  /*9290*/  IMAD.IADD R14, R43, 0x1, R94 ;  /* 0x000000012b0e7824 */ /* 0x000fe200078e025e */
[----:B------:R-:W-:Y:S01]  /*92a0*/  ISETP.NE.AND P0, PT, R112, 0x2, PT ;  /* 0x000000027000780c */ /* 0x000fe20003f05270 */
[----:B------:R-:W-:Y:S01]  /*92b0*/  IMAD.IADD R15, R44, 0x1, R95 ;  /* 0x000000012c0f7824 */ /* 0x000fe200078e025f */
[----:B------:R-:W-:Y:S02]  /*92c0*/  ISETP.NE.AND P1, PT, R45, 0x4, PT ;  /* 0x000000042d00780c */ /* 0x000fe40003f25270 */
[----:B------:R-:W-:Y:S02]  /*92d0*/  SEL R2, RZ, 0x1, P0 ;  /* 0x00000001ff027807 */ /* 0x000fe40000000000 */
[----:B------:R-:W-:Y:S02]  /*92e0*/  SEL R0, RZ, 0x1, P1 ;  /* 0x00000001ff007807 */ /* 0x000fe40000800000 */
[----:B------:R-:W-:Y:S02]  /*92f0*/  LOP3.LUT R106, R106, R2, RZ, 0x3c, !PT ;  /* 0x000000026a6a7212 */ /* 0x000fe400078e3cff */
[----:B------:R-:W-:Y:S02]  /*9300*/  LOP3.LUT R107, R107, R0, RZ, 0x3c, !PT ;  /* 0x000000006b6b7212 */ /* 0x000fe400078e3cff */
[----:B------:R-:W-:Y:S02]  /*9310*/  @P2 R2UR UR36, R103 ;  /* 0x00000000672422ca */ /* 0x000fe400000e0000 */
[----:B------:R-:W-:Y:S02]  /*9320*/  SEL R112, R112, RZ, P0 ;  /* 0x000000ff70707207 */ /* 0x000fe40000000000 */
[----:B------:R-:W-:Y:S01]  /*9330*/  SEL R45, R45, RZ, P1 ;  /* 0x000000ff2d2d7207 */ /* 0x000fe20000800000 */
[----:B------:R-:W-:Y:S10]  /*9340*/  @P2 BRA `(.L_x_131) ;  /* 0xffffffbc00382947 */ /* 0x000ff4000383ffff */
[----:B------:R-:W-:Y:S05]  /*9350*/  EXIT ;  /* 0x000000000000794d */ /* 0x000fea0003800000 */
.L_x_20:
[----:B--2---:R2:W1:Y:S02]  /*9360*/  SYNCS.PHASECHK.TRANS64.TRYWAIT P0, [R2+URZ+0x160], R3 ;  /* 0x00016003020075a7 */ /* 0x00446400080011ff */
[----:B-1----:R-:W-:Y:S05]  /*9370*/  @!P0 NANOSLEEP.SYNCS 0x989680 ;  /* 0x009896800000895d */ /* 0x002fea0003900000 */
[----:B------:R-:W1:Y:S02]  /*9380*/  @!P0 SYNCS.PHASECHK.TRANS64 P0, [R2+URZ+0x160], R3 ;  /* 0x00016003020085a7 */ /* 0x000e6400080010ff */
[----:B-1----:R-:W-:Y:S05]  /*9390*/  @!P0 BRA `(.L_x_20) ;  /* 0xfffffffc00f08947 */ /* 0x002fea000383ffff */
[----:B------:R-:W-:Y:S05]  /*93a0*/  BRA `(.L_x_132) ;  /* 0xffffff8000c87947 */ /* 0x000fea000383ffff */
.L_x_23:
[----:B-1----:R-:W-:-:S07]  /*93b0*/  MOV R2, UR33 ;  /* 0x0000002100027c02 */ /* 0x002fce0008000f00 */
.L_x_133:
[----:B-1----:R1:W2:Y:S02]  /*93c0*/  SYNCS.PHASECHK.TRANS64.TRYWAIT P0, [R2+URZ+0x50], R4 ;  /* 0x00005004020075a7 */ /* 0x0022a400080011ff */
[----:B--2---:R-:W-:Y:S05]  /*93d0*/  @!P0 NANOSLEEP.SYNCS 0x989680 ;  /* 0x009896800000895d */ /* 0x004fea0003900000 */
[----:B------:R-:W2:Y:S02]  /*93e0*/  @!P0 SYNCS.PHASECHK.TRANS64 P0, [R2+URZ+0x50], R4 ;  /* 0x00005004020085a7 */ /* 0x000ea400080010ff */
[----:B--2---:R-:W-:Y:S05]  /*93f0*/  @!P0 BRA `(.L_x_133) ;  /* 0xfffffffc00f08947 */ /* 0x004fea000383ffff */
[----:B------:R-:W-:Y:S05]  /*9400*/  BRA `(.L_x_22) ;  /* 0xffffff8400187947 */ /* 0x000fea000383ffff */
.L_x_29:
[----:B-1----:R-:W-:-:S07]  /*9410*/  MOV R2, UR17 ;  /* 0x0000001100027c02 */ /* 0x002fce0008000f00 */
.L_x_134:
[----:B-1----:R1:W2:Y:S02]  /*9420*/  SYNCS.PHASECHK.TRANS64.TRYWAIT P0, [R2+URZ+0x50], R4 ;  /* 0x00005004020075a7 */ /* 0x0022a400080011ff */
[----:B--2---:R-:W-:Y:S05]  /*9430*/  @!P0 NANOSLEEP.SYNCS 0x989680 ;  /* 0x009896800000895d */ /* 0x004fea0003900000 */
[----:B------:R-:W2:Y:S02]  /*9440*/  @!P0 SYNCS.PHASECHK.TRANS64 P0, [R2+URZ+0x50], R4 ;  /* 0x00005004020085a7 */ /* 0x000ea400080010ff */
[----:B--2---:R-:W-:Y:S05]  /*9450*/  @!P0 BRA `(.L_x_134) ;  /* 0xfffffffc00f08947 */ /* 0x004fea000383ffff */
[----:B------:R-:W-:Y:S05]  /*9460*/  BRA `(.L_x_28) ;  /* 0xffffff8400c07947 */ /* 0x000fea000383ffff */
.L_x_33:
[----:B-1----:R1:W2:Y:S02]  /*9470*/  SYNCS.PHASECHK.TRANS64.TRYWAIT P0, [R2+URZ+0xf0], R3 ;  /* 0x0000f003020075a7 */ /* 0x0022a400080011ff */
[----:B--2---:R-:W-:Y:S05]  /*9480*/  @!P0 NANOSLEEP.SYNCS 0x989680 ;  /* 0x009896800000895d */ /* 0x004fea0003900000 */
[----:B------:R-:W2:Y:S02]  /*9490*/  @!P0 SYNCS.PHASECHK.TRANS64 P0, [R2+URZ+0xf0], R3 ;  /* 0x0000f003020085a7 */ /* 0x000ea400080010ff */
[----:B--2---:R-:W-:Y:S05]  /*94a0*/  @!P0 BRA `(.L_x_33) ;  /* 0xfffffffc00f08947 */ /* 0x004fea000383ffff */
[----:B------:R-:W-:Y:S05]  /*94b0*/  BRA `(.L_x_135) ;  /* 0xffffff8800507947 */ /* 0x000fea000383ffff */
.L_x_37:
[----:B----4-:R-:W-:-:S07]  /*94c0*/  MOV R0, UR5 ;  /* 0x0000000500007c02 */ /* 0x010fce0008000f00 */
.L_x_136:
[----:B-1----:R1:W2:Y:S02]  /*94d0*/  SYNCS.PHASECHK.TRANS64.TRYWAIT P0, [R0+URZ], R2 ;  /* 0x00000002000075a7 */ /* 0x0022a400080011ff */
[----:B--2---:R-:W-:Y:S05]  /*94e0*/  @!P0 NANOSLEEP.SYNCS 0x989680 ;  /* 0x009896800000895d */ /* 0x004fea0003900000 */
[----:B------:R-:W2:Y:S02]  /*94f0*/  @!P0 SYNCS.PHASECHK.TRANS64 P0, [R0+URZ], R2 ;  /* 0x00000002000085a7 */ /* 0x000ea400080010ff */
[----:B--2---:R-:W-:Y:S05]  /*9500*/  @!P0 BRA `(.L_x_136) ;  /* 0xfffffffc00f08947 */ /* 0x004fea000383ffff */
[----:B------:R-:W-:Y:S05]  /*9510*/  BRA `(.L_x_137) ;  /* 0xffffff8c00c07947 */ /* 0x000fea000383ffff */
.L_x_38:
[----:B----4-:R-:W-:-:S07]  /*9520*/  MOV R0, UR5 ;  /* 0x0000000500007c02 */ /* 0x010fce0008000f00 */
.L_x_138:
[----:B-1----:R1:W2:Y:S02]  /*9530*/  SYNCS.PHASECHK.TRANS64.TRYWAIT P0, [R0+URZ], R3 ;  /* 0x00000003000075a7 */ /* 0x0022a400080011ff */
[----:B--2---:R-:W-:Y:S05]  /*9540*/  @!P0 NANOSLEEP.SYNCS 0x989680 ;  /* 0x009896800000895d */ /* 0x004fea0003900000 */
[----:B------:R-:W2:Y:S02]  /*9550*/  @!P0 SYNCS.PHASECHK.TRANS64 P0, [R0+URZ], R3 ;  /* 0x00000003000085a7 */ /* 0x000ea400080010ff */
[----:B--2---:R-:W-:Y:S05]  /*9560*/  @!P0 BRA `(.L_x_138) ;  /* 0xfffffffc00f08947 */ /* 0x004fea000383ffff */
[----:B------:R-:W-:Y:S05]  /*9570*/  BRA `(.L_x_139) ;  /* 0xffffff8c00cc7947 */ /* 0x000fea000383ffff */
.L_x_39:
[----:B----4-:R-:W-:-:S07]  /*9580*/  MOV R0, UR5 ;  /* 0x0000000500007c02 */ /* 0x010fce0008000f00 */
.L_x_140:
[----:B-1----:R1:W2:Y:S02]  /*9590*/  SYNCS.PHASECHK.TRANS64.TRYWAIT P0, [R0+URZ], R3 ;  /* 0x00000003000075a7 */ /* 0x0022a400080011ff */
[----:B--2---:R-:W-:Y:S05]  /*95a0*/  @!P0 NANOSLEEP.SYNCS 0x989680 ;  /* 0x009896800000895d */ /* 0x004fea0003900000 */
[----:B------:R-:W2:Y:S02]  /*95b0*/  @!P0 SYNCS.PHASECHK.TRANS64 P0, [R0+URZ], R3 ;  /* 0x00000003000085a7 */ /* 0x000ea400080010ff */
[----:B--2---:R-:W-:Y:S05]  /*95c0*/  @!P0 BRA `(.L_x_140) ;  /* 0xfffffffc00f08947 */ /* 0x004fea000383ffff */
[----:B------:R-:W-:Y:S05]  /*95d0*/  BRA `(.L_x_141) ;  /* 0xffffff8c00d87947 */ /* 0x000fea000383ffff */
.L_x_40:
[----:B----4-:R-:W-:-:S07]  /*95e0*/  MOV R0, UR5 ;  /* 0x0000000500007c02 */ /* 0x010fce0008000f00 */
.L_x_142:
[----:B-1----:R1:W2:Y:S02]  /*95f0*/  SYNCS.PHASECHK.TRANS64.TRYWAIT P0, [R0+URZ], R3 ;  /* 0x00000003000075a7 */ /* 0x0022a400080011ff */
[----:B--2---:R-:W-:Y:S05]  /*9600*/  @!P0 NANOSLEEP.SYNCS 0x989680 ;  /* 0x009896800000895d */ /* 0x004fea0003900000 */
[----:B------:R-:W2:Y:S02]  /*9610*/  @!P0 SYNCS.PHASECHK.TRANS64 P0, [R0+URZ], R3 ;  /* 0x00000003000085a7 */ /* 0x000ea400080010ff */
[----:B--2---:R-:W-:Y:S05]  /*9620*/  @!P0 BRA `(.L_x_142) ;  /* 0xfffffffc00f08947 */ /* 0x004fea000383ffff */
[----:B------:R-:W-:Y:S05]  /*9630*/  BRA `(.L_x_143) ;  /* 0xffffff8c00e47947 */ /* 0x000fea000383ffff */
.L_x_41:
[----:B----4-:R-:W-:-:S07]  /*9640*/  MOV R0, UR5 ;  /* 0x0000000500007c02 */ /* 0x010fce0008000f00 */
.L_x_144:
[----:B-1----:R1:W2:Y:S02]  /*9650*/  SYNCS.PHASECHK.TRANS64.TRYWAIT P0, [R0+URZ], R3 ;  /* 0x00000003000075a7 */ /* 0x0022a400080011ff */
[----:B--2---:R-:W-:Y:S05]  /*9660*/  @!P0 NANOSLEEP.SYNCS 0x989680 ;  /* 0x009896800000895d */ /* 0x004fea0003900000 */
[----:B------:R-:W2:Y:S02]  /*9670*/  @!P0 SYNCS.PHASECHK.TRANS64 P0, [R0+URZ], R3 ;  /* 0x00000003000085a7 */ /* 0x000ea400080010ff */
[----:B--2---:R-:W-:Y:S05]  /*9680*/  @!P0 BRA `(.L_x_144) ;  /* 0xfffffffc00f08947 */ /* 0x004fea000383ffff */
[----:B------:R-:W-:Y:S05]  /*9690*/  BRA `(.L_x_145) ;  /* 0xffffff8c00f07947 */ /* 0x000fea000383ffff */
.L_x_42:
[----:B----4-:R-:W-:-:S07]  /*96a0*/  MOV R0, UR5 ;  /* 0x0000000500007c02 */ /* 0x010fce0008000f00 */
.L_x_146:
[----:B-1----:R1:W2:Y:S02]  /*96b0*/  SYNCS.PHASECHK.TRANS64.TRYWAIT P0, [R0+URZ], R3 ;  /* 0x00000003000075a7 */ /* 0x0022a400080011ff */
[----:B--2---:R-:W-:Y:S05]  /*96c0*/  @!P0 NANOSLEEP.SYNCS 0x989680 ;  /* 0x009896800000895d */ /* 0x004fea0003900000 */
[----:B------:R-:W2:Y:S02]  /*96d0*/  @!P0 SYNCS.PHASECHK.TRANS64 P0, [R0+URZ], R3 ;  /* 0x00000003000085a7 */ /* 0x000ea400080010ff */
[----:B--2---:R-:W-:Y:S05]  /*96e0*/  @!P0 BRA `(.L_x_146) ;  /* 0xfffffffc00f08947 */ /* 0x004fea000383ffff */
[----:B------:R-:W-:Y:S05]  /*96f0*/  BRA `(.L_x_147) ;  /* 0xffffff8c00fc7947 */ /* 0x000fea000383ffff */
.L_x_43:
[----:B----4-:R-:W-:-:S07]  /*9700*/  MOV R0, UR5 ;  /* 0x0000000500007c02 */ /* 0x010fce0008000f00 */
.L_x_148:
[----:B-1----:R1:W2:Y:S02]  /*9710*/  SYNCS.PHASECHK.TRANS64.TRYWAIT P0, [R0+URZ], R3 ;  /* 0x00000003000075a7 */ /* 0x0022a400080011ff */
[----:B--2---:R-:W-:Y:S05]  /*9720*/  @!P0 NANOSLEEP.SYNCS 0x989680 ;  /* 0x009896800000895d */ /* 0x004fea0003900000 */
[----:B------:R-:W2:Y:S02]  /*9730*/  @!P0 SYNCS.PHASECHK.TRANS64 P0, [R0+URZ], R3 ;  /* 0x00000003000085a7 */ /* 0x000ea400080010ff */
[----:B--2---:R-:W-:Y:S05]  /*9740*/  @!P0 BRA `(.L_x_148) ;  /* 0xfffffffc00f08947 */ /* 0x004fea000383ffff */
[----:B------:R-:W-:Y:S05]  /*9750*/  BRA `(.L_x_149) ;  /* 0xffffff9000087947 */ /* 0x000fea000383ffff */
.L_x_44:
[----:B----4-:R-:W-:-:S07]  /*9760*/  MOV R0, UR5 ;  /* 0x0000000500007c02 */ /* 0x010fce0008000f00 */
.L_x_150:
[----:B-1----:R1:W2:Y:S02]  /*9770*/  SYNCS.PHASECHK.TRANS64.TRYWAIT P0, [R0+URZ], R3 ;  /* 0x00000003000075a7 */ /* 0x0022a400080011ff */
[----:B--2---:R-:W-:Y:S05]  /*9780*/  @!P0 NANOSLEEP.SYNCS 0x989680 ;  /* 0x009896800000895d */ /* 0x004fea0003900000 */
[----:B------:R-:W2:Y:S02]  /*9790*/  @!P0 SYNCS.PHASECHK.TRANS64 P0, [R0+URZ], R3 ;  /* 0x00000003000085a7 */ /* 0x000ea400080010ff */
[----:B--2---:R-:W-:Y:S05]  /*97a0*/  @!P0 BRA `(.L_x_150) ;  /* 0xfffffffc00f08947 */ /* 0x004fea000383ffff */
[----:B------:R-:W-:Y:S05]  /*97b0*/  BRA `(.L_x_151) ;  /* 0xffffff9000147947 */ /* 0x000fea000383ffff */
.L_x_45:
[----:B----4-:R-:W-:-:S07]  /*97c0*/  MOV R0, UR5 ;  /* 0x0000000500007c02 */ /* 0x010fce0008000f00 */
.L_x_152:
[----:B-1----:R1:W2:Y:S02]  /*97d0*/  SYNCS.PHASECHK.TRANS64.TRYWAIT P0, [R0+URZ], R3 ;  /* 0x00000003000075a7 */ /* 0x0022a400080011ff */
[----:B--2---:R-:W-:Y:S05]  /*97e0*/  @!P0 NANOSLEEP.SYNCS 0x989680 ;  /* 0x009896800000895d */ /* 0x004fea0003900000 */
[----:B------:R-:W2:Y:S02]  /*97f0*/  @!P0 SYNCS.PHASECHK.TRANS64 P0, [R0+URZ], R3 ;  /* 0x00000003000085a7 */ /* 0x000ea400080010ff */
[----:B--2---:R-:W-:Y:S05]  /*9800*/  @!P0 BRA `(.L_x_152) ;  /* 0xfffffffc00f08947 */ /* 0x004fea000383ffff */
[----:B------:R-:W-:Y:S05]  /*9810*/  BRA `(.L_x_153) ;  /* 0xffffff9000207947 */ /* 0x000fea000383ffff */
.L_x_48:
[----:B-1----:R1:W2:Y:S02]  /*9820*/  SYNCS.PHASECHK.TRANS64.TRYWAIT P0, [R0+URZ+0x150], R4 ;  /* 0x00015004000075a7 */ /* 0x0022a400080011ff */
[----:B--2---:R-:W-:Y:S05]  /*9830*/  @!P0 NANOSLEEP.SYNCS 0x989680 ;  /* 0x009896800000895d */ /* 0x004fea0003900000 */
[----:B------:R-:W2:Y:S02]  /*9840*/  @!P0 SYNCS.PHASECHK.TRANS64 P0, [R0+URZ+0x150], R4 ;  /* 0x00015004000085a7 */ /* 0x000ea400080010ff */
[----:B--2---:R-:W-:Y:S05]  /*9850*/  @!P0 BRA `(.L_x_48) ;  /* 0xfffffffc00f08947 */ /* 0x004fea000383ffff */
[----:B------:R-:W-:Y:S05]  /*9860*/  BRA `(.L_x_154) ;  /* 0xffffff90007c7947 */ /* 0x000fea000383ffff */
.L_x_49:
[----:B------:R-:W-:-:S07]  /*9870*/  MOV R0, UR5 ;  /* 0x0000000500007c02 */ /* 0x000fce0008000f00 */
.L_x_155:
[----:B-1----:R1:W2:Y:S02]  /*9880*/  SYNCS.PHASECHK.TRANS64.TRYWAIT P0, [R0+URZ+0x100], R5 ;  /* 0x00010005000075a7 */ /* 0x0022a400080011ff */
[----:B--2---:R-:W-:Y:S05]  /*9890*/  @!P0 NANOSLEEP.SYNCS 0x989680 ;  /* 0x009896800000895d */ /* 0x004fea0003900000 */
[----:B------:R-:W2:Y:S02]  /*98a0*/  @!P0 SYNCS.PHASECHK.TRANS64 P0, [R0+URZ+0x100], R5 ;  /* 0x00010005000085a7 */ /* 0x000ea400080010ff */
[----:B--2---:R-:W-:Y:S05]  /*98b0*/  @!P0 BRA `(.L_x_155) ;  /* 0xfffffffc00f08947 */ /* 0x004fea000383ffff */
[----:B------:R-:W-:Y:S05]  /*98c0*/  BRA `(.L_x_156) ;  /* 0xffffff90008c7947 */ /* 0x000fea000383ffff */
.L_x_50:
[----:B-1----:R1:W2:Y:S02]  /*98d0*/  SYNCS.PHASECHK.TRANS64.TRYWAIT P1, [R0+URZ+0xf0], R4 ;  /* 0x0000f004000075a7 */ /* 0x0022a400080211ff */
[----:B--2---:R-:W-:Y:S05]  /*98e0*/  @!P1 NANOSLEEP.SYNCS 0x989680 ;  /* 0x009896800000995d */ /* 0x004fea0003900000 */
[----:B------:R-:W2:Y:S02]  /*98f0*/  @!P1 SYNCS.PHASECHK.TRANS64 P1, [R0+URZ+0xf0], R4 ;  /* 0x0000f004000095a7 */ /* 0x000ea400080210ff */
[----:B--2---:R-:W-:Y:S05]  /*9900*/  @!P1 BRA `(.L_x_50) ;  /* 0xfffffffc00f09947 */ /* 0x004fea000383ffff */
[----:B------:R-:W-:Y:S05]  /*9910*/  BRA `(.L_x_157) ;  /* 0xffffff9000bc7947 */ /* 0x000fea000383ffff */
.L_x_53:
[----:B------:R-:W-:-:S07]  /*9920*/  MOV R0, UR5 ;  /* 0x0000000500007c02 */ /* 0x000fce0008000f00 */
.L_x_158:
[----:B-1----:R1:W2:Y:S02]  /*9930*/  SYNCS.PHASECHK.TRANS64.TRYWAIT P0, [R0+URZ+0x100], R2 ;  /* 0x00010002000075a7 */ /* 0x0022a400080011ff */
[----:B--2---:R-:W-:Y:S05]  /*9940*/  @!P0 NANOSLEEP.SYNCS 0x989680 ;  /* 0x009896800000895d */ /* 0x004fea0003900000 */
[----:B------:R-:W2:Y:S02]  /*9950*/  @!P0 SYNCS.PHASECHK.TRANS64 P0, [R0+URZ+0x100], R2 ;  /* 0x00010002000085a7 */ /* 0x000ea400080010ff */
[----:B--2---:R-:W-:Y:S05]  /*9960*/  @!P0 BRA `(.L_x_158) ;  /* 0xfffffffc00f08947 */ /* 0x004fea000383ffff */
[----:B------:R-:W-:Y:S05]  /*9970*/  BRA `(.L_x_52) ;  /* 0xffffff9400107947 */ /* 0x000fea000383ffff */
.L_x_60:
[----:B-1----:R1:W2:Y:S02]  /*9980*/  SYNCS.PHASECHK.TRANS64.TRYWAIT P1, [R0+URZ+0xf0], R2 ;  /* 0x0000f002000075a7 */ /* 0x0022a400080211ff */
[----:B--2---:R-:W-:Y:S05]  /*9990*/  @!P1 NANOSLEEP.SYNCS 0x989680 ;  /* 0x009896800000995d */ /* 0x004fea0003900000 */
[----:B------:R-:W2:Y:S02]  /*99a0*/  @!P1 SYNCS.PHASECHK.TRANS64 P1, [R0+URZ+0xf0], R2 ;  /* 0x0000f002000095a7 */ /* 0x000ea400080210ff */
[----:B--2---:R-:W-:Y:S05]  /*99b0*/  @!P1 BRA `(.L_x_60) ;  /* 0xfffffffc00f09947 */ /* 0x004fea000383ffff */
[----:B------:R-:W-:Y:S05]  /*99c0*/  BRA `(.L_x_159) ;  /* 0xffffff9800707947 */ /* 0x000fea000383ffff */
.L_x_61:
[----:B------:R-:W-:-:S07]  /*99d0*/  MOV R2, UR8 ;  /* 0x0000000800027c02 */ /* 0x000fce0008000f00 */
.L_x_160:
[----:B-1----:R1:W2:Y:S02]  /*99e0*/  SYNCS.PHASECHK.TRANS64.TRYWAIT P0, [R2+URZ+0x130], R0 ;  /* 0x00013000020075a7 */ /* 0x0022a400080011ff */
[----:B--2---:R-:W-:Y:S05]  /*99f0*/  @!P0 NANOSLEEP.SYNCS 0x989680 ;  /* 0x009896800000895d */ /* 0x004fea0003900000 */
[----:B------:R-:W2:Y:S02]  /*9a00*/  @!P0 SYNCS.PHASECHK.TRANS64 P0, [R2+URZ+0x130], R0 ;  /* 0x00013000020085a7 */ /* 0x000ea400080010ff */
[----:B--2---:R-:W-:Y:S05]  /*9a10*/  @!P0 BRA `(.L_x_160) ;  /* 0xfffffffc00f08947 */ /* 0x004fea000383ffff */
[----:B------:R-:W-:Y:S05]  /*9a20*/  BRA `(.L_x_161) ;  /* 0xffffff9800c07947 */ /* 0x000fea000383ffff */
.L_x_64:
[----:B------:R-:W-:Y:S07]  /*9a30*/  MOV R0, UR7 ;  /* 0x0000000700007c02 */ /* 0x000fee0008000f00 */
.L_x_162:
[----:B-1----:R1:W2:Y:S02]  /*9a40*/  SYNCS.PHASECHK.TRANS64.TRYWAIT P0, [R0+URZ], R2 ;  /* 0x00000002000075a7 */ /* 0x0022a400080011ff */
[----:B--2---:R-:W-:Y:S05]  /*9a50*/  @!P0 NANOSLEEP.SYNCS 0x989680 ;  /* 0x009896800000895d */ /* 0x004fea0003900000 */
[----:B------:R-:W2:Y:S02]  /*9a60*/  @!P0 SYNCS.PHASECHK.TRANS64 P0, [R0+URZ], R2 ;  /* 0x00000002000085a7 */ /* 0x000ea400080010ff */
[----:B--2---:R-:W-:Y:S05]  /*9a70*/  @!P0 BRA `(.L_x_162) ;  /* 0xfffffffc00f08947 */ /* 0x004fea000383ffff */
[----:B------:R-:W-:Y:S05]  /*9a80*/  BRA `(.L_x_63) ;  /* 0xffffff9800dc7947 */ /* 0x000fea000383ffff */
.L_x_67:
[----:B------:R-:W-:-:S07]  /*9a90*/  MOV R0, UR5 ;  /* 0x0000000500007c02 */ /* 0x000fce0008000f00 */
.L_x_163:
[----:B--2---:R2:W3:Y:S02]  /*9aa0*/  SYNCS.PHASECHK.TRANS64.TRYWAIT P0, [R0+URZ], R2 ;  /* 0x00000002000075a7 */ /* 0x0044e400080011ff */
[----:B---3--:R-:W-:Y:S05]  /*9ab0*/  @!P0 NANOSLEEP.SYNCS 0x989680 ;  /* 0x009896800000895d */ /* 0x008fea0003900000 */
[----:B------:R-:W3:Y:S02]  /*9ac0*/  @!P0 SYNCS.PHASECHK.TRANS64 P0, [R0+URZ], R2 ;  /* 0x00000002000085a7 */ /* 0x000ee400080010ff */
[----:B---3--:R-:W-:Y:S05]  /*9ad0*/  @!P0 BRA `(.L_x_163) ;  /* 0xfffffffc00f08947 */ /* 0x008fea000383ffff */
[----:B------:R-:W-:Y:S05]  /*9ae0*/  BRA `(.L_x_164) ;  /* 0xffffff9c00907947 */ /* 0x000fea000383ffff */
.L_x_68:
[----:B------:R-:W-:-:S07]  /*9af0*/  MOV R0, UR5 ;  /* 0x0000000500007c02 */ /* 0x000fce0008000f00 */
.L_x_165:
[----:B-1----:R1:W2:Y:S02]  /*9b00*/  SYNCS.PHASECHK.TRANS64.TRYWAIT P0, [R0+URZ], R3 ;  /* 0x00000003000075a7 */ /* 0x0022a400080011ff */
[----:B--2---:R-:W-:Y:S05]  /*9b10*/  @!P0 NANOSLEEP.SYNCS 0x989680 ;  /* 0x009896800000895d */ /* 0x004fea0003900000 */
[----:B------:R-:W2:Y:S02]  /*9b20*/  @!P0 SYNCS.PHASECHK.TRANS64 P0, [R0+URZ], R3 ;  /* 0x00000003000085a7 */ /* 0x000ea400080010ff */
[----:B--2---:R-:W-:Y:S05]  /*9b30*/  @!P0 BRA `(.L_x_165) ;  /* 0xfffffffc00f08947 */ /* 0x004fea000383ffff */
[----:B------:R-:W-:Y:S05]  /*9b40*/  BRA `(.L_x_166) ;  /* 0xffffff9c009c7947 */ /* 0x000fea000383ffff */
.L_x_69:
[----:B------:R-:W-:-:S07]  /*9b50*/  MOV R0, UR5 ;  /* 0x0000000500007c02 */ /* 0x000fce0008000f00 */
.L_x_167:
[----:B-1----:R1:W2:Y:S02]  /*9b60*/  SYNCS.PHASECHK.TRANS64.TRYWAIT P0, [R0+URZ], R3 ;  /* 0x00000003000075a7 */ /* 0x0022a400080011ff */
[----:B--2---:R-:W-:Y:S05]  /*9b70*/  @!P0 NANOSLEEP.SYNCS 0x989680 ;  /* 0x009896800000895d */ /* 0x004fea0003900000 */
[----:B------:R-:W2:Y:S02]  /*9b80*/  @!P0 SYNCS.PHASECHK.TRANS64 P0, [R0+URZ], R3 ;  /* 0x00000003000085a7 */ /* 0x000ea400080010ff */
[----:B--2---:R-:W-:Y:S05]  /*9b90*/  @!P0 BRA `(.L_x_167) ;  /* 0xfffffffc00f08947 */ /* 0x004fea000383ffff */
[----:B------:R-:W-:Y:S05]  /*9ba0*/  BRA `(.L_x_168) ;  /* 0xffffff9c00a87947 */ /* 0x000fea000383ffff */
.L_x_70:
[----:B-1----:R-:W-:-:S07]  /*9bb0*/  MOV R0, UR7 ;  /* 0x0000000700007c02 */ /* 0x002fce0008000f00 */
.L_x_169:
[----:B-1----:R1:W2:Y:S02]  /*9bc0*/  SYNCS.PHASECHK.TRANS64.TRYWAIT P0, [R0+URZ], R2 ;  /* 0x00000002000075a7 */ /* 0x0022a400080011ff */
[----:B--2---:R-:W-:Y:S05]  /*9bd0*/  @!P0 NANOSLEEP.SYNCS 0x989680 ;  /* 0x009896800000895d */ /* 0x004fea0003900000 */
[----:B------:R-:W2:Y:S02]  /*9be0*/  @!P0 SYNCS.PHASECHK.TRANS64 P0, [R0+URZ], R2 ;  /* 0x00000002000085a7 */ /* 0x000ea400080010ff */
[----:B--2---:R-:W-:Y:S05]  /*9bf0*/  @!P0 BRA `(.L_x_169) ;  /* 0xfffffffc00f08947 */ /* 0x004fea000383ffff */
[----:B------:R-:W-:Y:S05]  /*9c00*/  BRA `(.L_x_170) ;  /* 0xffffff9c00b47947 */ /* 0x000fea000383ffff */
.L_x_75:
[----:B--2---:R2:W3:Y:S02]  /*9c10*/  SYNCS.PHASECHK.TRANS64.TRYWAIT P0, [R0+URZ+0xf0], R2 ;  /* 0x0000f002000075a7 */ /* 0x0044e400080011ff */
[----:B---3--:R-:W-:Y:S05]  /*9c20*/  @!P0 NANOSLEEP.SYNCS 0x989680 ;  /* 0x009896800000895d */ /* 0x008fea0003900000 */
[----:B------:R-:W3:Y:S02]  /*9c30*/  @!P0 SYNCS.PHASECHK.TRANS64 P0, [R0+URZ+0xf0], R2 ;  /* 0x0000f002000085a7 */ /* 0x000ee400080010ff */
[----:B---3--:R-:W-:Y:S05]  /*9c40*/  @!P0 BRA `(.L_x_75) ;  /* 0xfffffffc00f08947 */ /* 0x008fea000383ffff */
[----:B------:R-:W-:Y:S05]  /*9c50*/  BRA `(.L_x_171) ;  /* 0xffffffa000c07947 */ /* 0x000fea000383ffff */
.L_x_78:
[----:B------:R-:W-:Y:S07]  /*9c60*/  MOV R0, UR7 ;  /* 0x0000000700007c02 */ /* 0x000fee0008000f00 */
.L_x_172:
[----:B--2---:R2:W3:Y:S02]  /*9c70*/  SYNCS.PHASECHK.TRANS64.TRYWAIT P0, [R0+URZ+0xe8], R2 ;  /* 0x0000e802000075a7 */ /* 0x0044e400080011ff */
[----:B---3--:R-:W-:Y:S05]  /*9c80*/  @!P0 NANOSLEEP.SYNCS 0x989680 ;  /* 0x009896800000895d */ /* 0x008fea0003900000 */
[----:B------:R-:W3:Y:S02]  /*9c90*/  @!P0 SYNCS.PHASECHK.TRANS64 P0, [R0+URZ+0xe8], R2 ;  /* 0x0000e802000085a7 */ /* 0x000ee400080010ff */
[----:B---3--:R-:W-:Y:S05]  /*9ca0*/  @!P0 BRA `(.L_x_172) ;  /* 0xfffffffc00f08947 */ /* 0x008fea000383ffff */
[----:B------:R-:W-:Y:S05]  /*9cb0*/  BRA `(.L_x_77) ;  /* 0xffffffa400a07947 */ /* 0x000fea000383ffff */
.L_x_81:
[----:B------:R-:W-:Y:S07]  /*9cc0*/  MOV R0, UR7 ;  /* 0x0000000700007c02 */ /* 0x000fee0008000f00 */
.L_x_173:
[----:B-1----:R1:W2:Y:S02]  /*9cd0*/  SYNCS.PHASECHK.TRANS64.TRYWAIT P0, [R0+URZ+0xc0], R14 ;  /* 0x0000c00e000075a7 */ /* 0x0022a400080011ff */
[----:B--2---:R-:W-:Y:S05]  /*9ce0*/  @!P0 NANOSLEEP.SYNCS 0x989680 ;  /* 0x009896800000895d */ /* 0x004fea0003900000 */
[----:B------:R-:W2:Y:S02]  /*9cf0*/  @!P0 SYNCS.PHASECHK.TRANS64 P0, [R0+URZ+0xc0], R14 ;  /* 0x0000c00e000085a7 */ /* 0x000ea400080010ff */
[----:B--2---:R-:W-:Y:S05]  /*9d00*/  @!P0 BRA `(.L_x_173) ;  /* 0xfffffffc00f08947 */ /* 0x004fea000383ffff */
[----:B------:R-:W-:Y:S05]  /*9d10*/  BRA `(.L_x_174) ;  /* 0xffffffa800187947 */ /* 0x000fea000383ffff */
.L_x_82:
[----:B------:R-:W-:Y:S07]  /*9d20*/  MOV R0, UR7 ;  /* 0x0000000700007c02 */ /* 0x000fee0008000f00 */
.L_x_175:
[----:B-1----:R1:W2:Y:S02]  /*9d30*/  SYNCS.PHASECHK.TRANS64.TRYWAIT P0, [R0+URZ+0xc8], R14 ;  /* 0x0000c80e000075a7 */ /* 0x0022a400080011ff */
[----:B--2---:R-:W-:Y:S05]  /*9d40*/  @!P0 NANOSLEEP.SYNCS 0x989680 ;  /* 0x009896800000895d */ /* 0x004fea0003900000 */
[----:B------:R-:W2:Y:S02]  /*9d50*/  @!P0 SYNCS.PHASECHK.TRANS64 P0, [R0+URZ+0xc8], R14 ;  /* 0x0000c80e000085a7 */ /* 0x000ea400080010ff */
[----:B--2---:R-:W-:Y:S05]  /*9d60*/  @!P0 BRA `(.L_x_175) ;  /* 0xfffffffc00f08947 */ /* 0x004fea000383ffff */
[----:B------:R-:W-:Y:S05]  /*9d70*/  BRA `(.L_x_176) ;  /* 0xffffffa800507947 */ /* 0x000fea000383ffff */
.L_x_83:
[----:B------:R-:W-:Y:S07]  /*9d80*/  MOV R0, UR7 ;  /* 0x0000000700007c02 */ /* 0x000fee0008000f00 */
.L_x_177:
[----:B-1----:R1:W2:Y:S02]  /*9d90*/  SYNCS.PHASECHK.TRANS64.TRYWAIT P0, [R0+URZ+0xd0], R14 ;  /* 0x0000d00e000075a7 */ /* 0x0022a400080011ff */
[----:B--2---:R-:W-:Y:S05]  /*9da0*/  @!P0 NANOSLEEP.SYNCS 0x989680 ;  /* 0x009896800000895d */ /* 0x004fea0003900000 */
[----:B------:R-:W2:Y:S02]  /*9db0*/  @!P0 SYNCS.PHASECHK.TRANS64 P0, [R0+URZ+0xd0], R14 ;  /* 0x0000d00e000085a7 */ /* 0x000ea400080010ff */
[----:B--2---:R-:W-:Y:S05]  /*9dc0*/  @!P0 BRA `(.L_x_177) ;  /* 0xfffffffc00f08947 */ /* 0x004fea000383ffff */
[----:B------:R-:W-:Y:S05]  /*9dd0*/  BRA `(.L_x_178) ;  /* 0xffffffa800947947 */ /* 0x000fea000383ffff */
.L_x_84:
[----:B------:R-:W-:Y:S07]  /*9de0*/  MOV R0, UR7 ;  /* 0x0000000700007c02 */ /* 0x000fee0008000f00 */
.L_x_179:
[----:B-1----:R1:W2:Y:S02]  /*9df0*/  SYNCS.PHASECHK.TRANS64.TRYWAIT P0, [R0+URZ+0xd8], R14 ;  /* 0x0000d80e000075a7 */ /* 0x0022a400080011ff */
[----:B--2---:R-:W-:Y:S05]  /*9e00*/  @!P0 NANOSLEEP.SYNCS 0x989680 ;  /* 0x009896800000895d */ /* 0x004fea0003900000 */
[----:B------:R-:W2:Y:S02]  /*9e10*/  @!P0 SYNCS.PHASECHK.TRANS64 P0, [R0+URZ+0xd8], R14 ;  /* 0x0000d80e000085a7 */ /* 0x000ea400080010ff */
[----:B--2---:R-:W-:Y:S05]  /*9e20*/  @!P0 BRA `(.L_x_179) ;  /* 0xfffffffc00f08947 */ /* 0x004fea000383ffff */
[----:B------:R-:W-:Y:S05]  /*9e30*/  BRA `(.L_x_180) ;  /* 0xffffffac00187947 */ /* 0x000fea000383ffff */
.L_x_86:
[----:B------:R-:W-:-:S07]  /*9e40*/  MOV R0, UR7 ;  /* 0x0000000700007c02 */ /* 0x000fce0008000f00 */
.L_x_181:
[----:B-1----:R1:W3:Y:S02]  /*9e50*/  SYNCS.PHASECHK.TRANS64.TRYWAIT P0, [R0+URZ+0xc0], R2 ;  /* 0x0000c002000075a7 */ /* 0x0022e400080011ff */
[----:B---3--:R-:W-:Y:S05]  /*9e60*/  @!P0 NANOSLEEP.SYNCS 0x989680 ;  /* 0x009896800000895d */ /* 0x008fea0003900000 */
[----:B------:R-:W3:Y:S02]  /*9e70*/  @!P0 SYNCS.PHASECHK.TRANS64 P0, [R0+URZ+0xc0], R2 ;  /* 0x0000c002000085a7 */ /* 0x000ee400080010ff */
[----:B---3--:R-:W-:Y:S05]  /*9e80*/  @!P0 BRA `(.L_x_181) ;  /* 0xfffffffc00f08947 */ /* 0x008fea000383ffff */
[----:B------:R-:W-:Y:S05]  /*9e90*/  BRA `(.L_x_182) ;  /* 0xffffffac00887947 */ /* 0x000fea000383ffff */
.L_x_87:
[----:B-1----:R-:W-:-:S07]  /*9ea0*/  MOV R0, UR7 ;  /* 0x0000000700007c02 */ /* 0x002fce0008000f00 */
.L_x_183:
[----:B-1----:R1:W3:Y:S02]  /*9eb0*/  SYNCS.PHASECHK.TRANS64.TRYWAIT P0, [R0+URZ+0xc8], R2 ;  /* 0x0000c802000075a7 */ /* 0x0022e400080011ff */
[----:B---3--:R-:W-:Y:S05]  /*9ec0*/  @!P0 NANOSLEEP.SYNCS 0x989680 ;  /* 0x009896800000895d */ /* 0x008fea0003900000 */
[----:B------:R-:W3:Y:S02]  /*9ed0*/  @!P0 SYNCS.PHASECHK.TRANS64 P0, [R0+URZ+0xc8], R2 ;  /* 0x0000c802000085a7 */ /* 0x000ee400080010ff */
[----:B---3--:R-:W-:Y:S05]  /*9ee0*/  @!P0 BRA `(.L_x_183) ;  /* 0xfffffffc00f08947 */ /* 0x008fea000383ffff */
[----:B------:R-:W-:Y:S05]  /*9ef0*/  BRA `(.L_x_184) ;  /* 0xffffffac00787947 */ /* 0x000fea000383ffff */
.L_x_88:
[----:B-1----:R-:W-:-:S07]  /*9f00*/  MOV R0, UR7 ;  /* 0x0000000700007c02 */ /* 0x002fce0008000f00 */
.L_x_185:
[----:B-1----:R1:W3:Y:S02]  /*9f10*/  SYNCS.PHASECHK.TRANS64.TRYWAIT P0, [R0+URZ+0xd0], R2 ;  /* 0x0000d002000075a7 */ /* 0x0022e400080011ff */
[----:B---3--:R-:W-:Y:S05]  /*9f20*/  @!P0 NANOSLEEP.SYNCS 0x989680 ;  /* 0x009896800000895d */ /* 0x008fea0003900000 */
[----:B------:R-:W3:Y:S02]  /*9f30*/  @!P0 SYNCS.PHASECHK.TRANS64 P0, [R0+URZ+0xd0], R2 ;  /* 0x0000d002000085a7 */ /* 0x000ee400080010ff */
[----:B---3--:R-:W-:Y:S05]  /*9f40*/  @!P0 BRA `(.L_x_185) ;  /* 0xfffffffc00f08947 */ /* 0x008fea000383ffff */
[----:B------:R-:W-:Y:S05]  /*9f50*/  BRA `(.L_x_186) ;  /* 0xffffffac00687947 */ /* 0x000fea000383ffff */
.L_x_90:
[----:B--2---:R2:W4:Y:S02]  /*9f60*/  SYNCS.PHASECHK.TRANS64.TRYWAIT P0, [R0+URZ+0xf0], R2 ;  /* 0x0000f002000075a7 */ /* 0x00452400080011ff */
[----:B----4-:R-:W-:Y:S05]  /*9f70*/  @!P0 NANOSLEEP.SYNCS 0x989680 ;  /* 0x009896800000895d */ /* 0x010fea0003900000 */
[----:B------:R-:W4:Y:S02]  /*9f80*/  @!P0 SYNCS.PHASECHK.TRANS64 P0, [R0+URZ+0xf0], R2 ;  /* 0x0000f002000085a7 */ /* 0x000f2400080010ff */
[----:B----4-:R-:W-:Y:S05]  /*9f90*/  @!P0 BRA `(.L_x_90) ;  /* 0xfffffffc00f08947 */ /* 0x010fea000383ffff */
[----:B------:R-:W-:Y:S05]  /*9fa0*/  BRA `(.L_x_187) ;  /* 0xffffffb000347947 */ /* 0x000fea000383ffff */
.L_x_101:
[----:B-1----:R1:W3:Y:S02]  /*9fb0*/  SYNCS.PHASECHK.TRANS64.TRYWAIT P1, [R2+URZ+0xa0], R0 ;  /* 0x0000a000020075a7 */ /* 0x0022e400080211ff */
[----:B---3--:R-:W-:Y:S05]  /*9fc0*/  @!P1 NANOSLEEP.SYNCS 0x989680 ;  /* 0x009896800000995d */ /* 0x008fea0003900000 */
[----:B------:R-:W3:Y:S02]  /*9fd0*/  @!P1 SYNCS.PHASECHK.TRANS64 P1, [R2+URZ+0xa0], R0 ;  /* 0x0000a000020095a7 */ /* 0x000ee400080210ff */
[----:B---3--:R-:W-:Y:S05]  /*9fe0*/  @!P1 BRA `(.L_x_101) ;  /* 0xfffffffc00f09947 */ /* 0x008fea000383ffff */
[----:B------:R-:W-:Y:S05]  /*9ff0*/  BRA `(.L_x_100) ;  /* 0xffffffbc004c7947 */ /* 0x000fea000383ffff */
.L_x_103:
[----:B-1----:R1:W2:Y:S02]  /*a000*/  SYNCS.PHASECHK.TRANS64.TRYWAIT P0, [R113+URZ+0x110], R3 ;  /* 0x00011003710075a7 */ /* 0x0022a400080011ff */
[----:B--2---:R-:W-:Y:S05]  /*a010*/  @!P0 NANOSLEEP.SYNCS 0x989680 ;  /* 0x009896800000895d */ /* 0x004fea0003900000 */
[----:B------:R-:W2:Y:S02]  /*a020*/  @!P0 SYNCS.PHASECHK.TRANS64 P0, [R113+URZ+0x110], R3 ;  /* 0x00011003710085a7 */ /* 0x000ea400080010ff */
[----:B--2---:R-:W-:Y:S05]  /*a030*/  @!P0 BRA `(.L_x_103) ;  /* 0xfffffffc00f08947 */ /* 0x004fea000383ffff */
[----:B------:R-:W-:Y:S05]  /*a040*/  BRA `(.L_x_102) ;  /* 0xffffffbc00a07947 */ /* 0x000fea000383ffff */
.L_x_111:
[----:B--2---:R2:W3:Y:S02]  /*a050*/  SYNCS.PHASECHK.TRANS64.TRYWAIT P0, [R0+URZ+0xa0], R3 ;  /* 0x0000a003000075a7 */ /* 0x0044e400080011ff */
[----:B---3--:R-:W-:Y:S05]  /*a060*/  @!P0 NANOSLEEP.SYNCS 0x989680 ;  /* 0x009896800000895d */ /* 0x008fea0003900000 */
[----:B------:R-:W3:Y:S02]  /*a070*/  @!P0 SYNCS.PHASECHK.TRANS64 P0, [R0+URZ+0xa0], R3 ;  /* 0x0000a003000085a7 */ /* 0x000ee400080010ff */
[----:B---3--:R-:W-:Y:S05]  /*a080*/  @!P0 BRA `(.L_x_111) ;  /* 0xfffffffc00f08947 */ /* 0x008fea000383ffff */
[----:B------:R-:W-:Y:S05]  /*a090*/  BRA `(.L_x_110) ;  /* 0xffffffc800907947 */ /* 0x000fea000383ffff */
.L_x_119:
[----:B--2---:R2:W3:Y:S02]  /*a0a0*/  SYNCS.PHASECHK.TRANS64.TRYWAIT P0, [R0+URZ+0xa0], R4 ;  /* 0x0000a004000075a7 */ /* 0x0044e400080011ff */
[----:B---3--:R-:W-:Y:S05]  /*a0b0*/  @!P0 NANOSLEEP.SYNCS 0x989680 ;  /* 0x009896800000895d */ /* 0x008fea0003900000 */
[----:B------:R-:W3:Y:S02]  /*a0c0*/  @!P0 SYNCS.PHASECHK.TRANS64 P0, [R0+URZ+0xa0], R4 ;  /* 0x0000a004000085a7 */ /* 0x000ee400080010ff */
[----:B---3--:R-:W-:Y:S05]  /*a0d0*/  @!P0 BRA `(.L_x_119) ;  /* 0xfffffffc00f08947 */ /* 0x008fea000383ffff */
[----:B------:R-:W-:Y:S05]  /*a0e0*/  BRA `(.L_x_118) ;  /* 0xffffffd400d47947 */ /* 0x000fea000383ffff */
.L_x_127:
[----:B--2---:R2:W3:Y:S02]  /*a0f0*/  SYNCS.PHASECHK.TRANS64.TRYWAIT P0, [R0+URZ+0xa0], R4 ;  /* 0x0000a004000075a7 */ /* 0x0044e400080011ff */
[----:B---3--:R-:W-:Y:S05]  /*a100*/  @!P0 NANOSLEEP.SYNCS 0x989680 ;  /* 0x009896800000895d */ /* 0x008fea0003900000 */
[----:B------:R-:W3:Y:S02]  /*a110*/  @!P0 SYNCS.PHASECHK.TRANS64 P0, [R0+URZ+0xa0], R4 ;  /* 0x0000a004000085a7 */ /* 0x000ee400080010ff */
[----:B---3--:R-:W-:Y:S05]  /*a120*/  @!P0 BRA `(.L_x_127) ;  /* 0xfffffffc00f08947 */ /* 0x008fea000383ffff */
[----:B------:R-:W-:Y:S05]  /*a130*/  BRA `(.L_x_126) ;  /* 0xffffffe400247947 */ /* 0x000fea000383ffff */
        .weak           $__internal_0_$__cuda_sm10x_tcgen05_guardrail_trap_col_being_dealloced_not_returned_by_alloc
        .type           $__internal_0_$__cuda_sm10x_tcgen05_guardrail_trap_col_being_dealloced_not_returned_by_alloc,@function
        .size           $__internal_0_$__cuda_sm10x_tcgen05_guardrail_trap_col_being_dealloced_not_returned_by_alloc,($__internal_1_$__cuda_sm10x_tcgen05_guardrail_trap_phase_invalid_during_alloc - $__internal_0_$__cuda_sm10x_tcgen05_guardrail_trap_col_being_dealloced_not_returned_by_alloc)
$__internal_0_$__cuda_sm10x_tcgen05_guardrail_trap_col_being_dealloced_not_returned_by_alloc:
[----:B------:R-:W-:Y:S05]  /*a140*/  BPT.TRAP 0x1 ;  /* 0x000000040000795c */ /* 0x000fea0000300000 */
[----:B------:R-:W-:-:S04]  /*a150*/  HFMA2 R3, -RZ, RZ, 0, 0 ;  /* 0x00000000ff037431 */ /* 0x000fc800000001ff */
[----:B------:R-:W-:Y:S05]  /*a160*/  RET.REL.NODEC R2 `(_ZN7cutlass13device_kernelINS_4gemm6kernel13GemmUniversalIN4cute5tupleIJiiiiEEENS1_10collective13CollectiveMmaINS1_35MainloopSm100TmaUmmaWarpSpecializedILi10ELi2ELi4ENS5_IJNS4_1CILi1EEESB_SB_EEEEENS5_IJNSA_ILi64EEENSA_ILi256EEESE_EEENS_12float_e4m3_tENS5_IJlSB_lEEESH_SI_NS4_8TiledMMAINS4_8MMA_AtomIJNS4_10MMA_TraitsINS4_19SM100_MMA_F8F6F4_SSEJSH_SH_fSE_SF_NS4_17integral_constantINS4_4UMMA5MajorELSP_0EEESQ_NSN_INSO_7ScaleInELSR_0EEESS_EEEEEENS4_6LayoutISC_NS5_IJNSA_ILi0EEESW_SW_EEEEENS5_IJNS4_10UnderscoreESZ_SZ_EEEEENS4_13SM90_TMA_LOADENS4_14ComposedLayoutINS4_7SwizzleILi2ELi4ELi3EEENS4_18smem_ptr_flag_bitsILi8EEENSV_INS5_IJNSA_ILi8EEESE_EEENS5_IJSE_SB_EEEEEEEvNS4_8identityES12_S1C_vS1D_EENS_8epilogue10collective18CollectiveEpilogueINS1F_23Sm100TmaWarpSpecializedILi4ELi2ELi32ELb0ELb0EEEJSG_NS5_IJNSV_ISE_SB_EES1K_EEESH_SI_SH_SI_NS1F_6fusion15FusionCallbacksIS1J_NS1M_17LinearCombinationISH_fSH_fLNS_15FloatRoundStyleE2EEESG_S1L_JEEENS4_5SM1004TMEM4LOAD26SM100_TMEM_LOAD_16dp32b32xES12_S1C_NS4_39AutoVectorizingCopyWithAssumedAlignmentILi128EEENS4_14SM90_TMA_STOREES1C_S1X_S1X_EEEvvEEEEvNT_6ParamsE) ;  /* 0xffffff5c02a47950 */ /* 0x000fea0003c3ffff */
        .weak           $__internal_1_$__cuda_sm10x_tcgen05_guardrail_trap_phase_invalid_during_alloc
        .type           $__internal_1_$__cuda_sm10x_tcgen05_guardrail_trap_phase_invalid_during_alloc,@function
        .size           $__internal_1_$__cuda_sm10x_tcgen05_guardrail_trap_phase_invalid_during_alloc,($__internal_2_$__cuda_sm10x_tcgen05_guardrail_trap_unallocated_columns_being_dealloced - $__internal_1_$__cuda_sm10x_tcgen05_guardrail_trap_phase_invalid_during_alloc)
$__internal_1_$__cuda_sm10x_tcgen05_guardrail_trap_phase_invalid_during_alloc:
[----:B------:R-:W-:Y:S05]  /*a170*/  BPT.TRAP 0x1 ;  /* 0x000000040000795c */ /* 0x000fea0000300000 */
[----:B------:R-:W-:-:S04]  /*a180*/  MOV R3, 0x0 ;  /* 0x0000000000037802 */ /* 0x000fc80000000f00 */
[----:B------:R-:W-:Y:S05]  /*a190*/  RET.REL.NODEC R2 `(_ZN7cutlass13device_kernelINS_4gemm6kernel13GemmUniversalIN4cute5tupleIJiiiiEEENS1_10collective13CollectiveMmaINS1_35MainloopSm100TmaUmmaWarpSpecializedILi10ELi2ELi4ENS5_IJNS4_1CILi1EEESB_SB_EEEEENS5_IJNSA_ILi64EEENSA_ILi256EEESE_EEENS_12float_e4m3_tENS5_IJlSB_lEEESH_SI_NS4_8TiledMMAINS4_8MMA_AtomIJNS4_10MMA_TraitsINS4_19SM100_MMA_F8F6F4_SSEJSH_SH_fSE_SF_NS4_17integral_constantINS4_4UMMA5MajorELSP_0EEESQ_NSN_INSO_7ScaleInELSR_0EEESS_EEEEEENS4_6LayoutISC_NS5_IJNSA_ILi0EEESW_SW_EEEEENS5_IJNS4_10UnderscoreESZ_SZ_EEEEENS4_13SM90_TMA_LOADENS4_14ComposedLayoutINS4_7SwizzleILi2ELi4ELi3EEENS4_18smem_ptr_flag_bitsILi8EEENSV_INS5_IJNSA_ILi8EEESE_EEENS5_IJSE_SB_EEEEEEEvNS4_8identityES12_S1C_vS1D_EENS_8epilogue10collective18CollectiveEpilogueINS1F_23Sm100TmaWarpSpecializedILi4ELi2ELi32ELb0ELb0EEEJSG_NS5_IJNSV_ISE_SB_EES1K_EEESH_SI_SH_SI_NS1F_6fusion15FusionCallbacksIS1J_NS1M_17LinearCombinationISH_fSH_fLNS_15FloatRoundStyleE2EEESG_S1L_JEEENS4_5SM1004TMEM4LOAD26SM100_TMEM_LOAD_16dp32b32xES12_S1C_NS4_39AutoVectorizingCopyWithAssumedAlignmentILi128EEENS4_14SM90_TMA_STOREES1C_S1X_S1X_EEEvvEEEEvNT_6ParamsE) ;  /* 0xffffff5c02987950 */ /* 0x000fea0003c3ffff */
        .weak           $__internal_2_$__cuda_sm10x_tcgen05_guardrail_trap_unallocated_columns_being_dealloced
        .type           $__internal_2_$__cuda_sm10x_tcgen05_guardrail_trap_unallocated_columns_being_dealloced,@function
        .size           $__internal_2_$__cuda_sm10x_tcgen05_guardrail_trap_unallocated_columns_being_dealloced,(.L_x_189 - $__internal_2_$__cuda_sm10x_tcgen05_guardrail_trap_unallocated_columns_being_dealloced)
$__internal_2_$__cuda_sm10x_tcgen05_guardrail_trap_unallocated_columns_being_dealloced:
[----:B------:R-:W-:Y:S05]  /*a1a0*/  BPT.TRAP 0x1 ;  /* 0x000000040000795c */ /* 0x000fea0000300000 */
[----:B------:R-:W-:-:S04]  /*a1b0*/  HFMA2 R3, -RZ, RZ, 0, 0 ;  /* 0x00000000ff037431 */ /* 0x000fc800000001ff */
[----:B------:R-:W-:Y:S05]  /*a1c0*/  RET.REL.NODEC R2 `(_ZN7cutlass13device_kernelINS_4gemm6kernel13GemmUniversalIN4cute5tupleIJiiiiEEENS1_10collective13CollectiveMmaINS1_35MainloopSm100TmaUmmaWarpSpecializedILi10ELi2ELi4ENS5_IJNS4_1CILi1EEESB_SB_EEEEENS5_IJNSA_ILi64EEENSA_ILi256EEESE_EEENS_12float_e4m3_tENS5_IJlSB_lEEESH_SI_NS4_8TiledMMAINS4_8MMA_AtomIJNS4_10MMA_TraitsINS4_19SM100_MMA_F8F6F4_SSEJSH_SH_fSE_SF_NS4_17integral_constantINS4_4UMMA5MajorELSP_0EEESQ_NSN_INSO_7ScaleInELSR_0EEESS_EEEEEENS4_6LayoutISC_NS5_IJNSA_ILi0EEESW_SW_EEEEENS5_IJNS4_10UnderscoreESZ_SZ_EEEEENS4_13SM90_TMA_LOADENS4_14ComposedLayoutINS4_7SwizzleILi2ELi4ELi3EEENS4_18smem_ptr_flag_bitsILi8EEENSV_INS5_IJNSA_ILi8EEESE_EEENS5_IJSE_SB_EEEEEEEvNS4_8identityES12_S1C_vS1D_EENS_8epilogue10collective18CollectiveEpilogueINS1F_23Sm100TmaWarpSpecializedILi4ELi2ELi32ELb0ELb0EEEJSG_NS5_IJNSV_ISE_SB_EES1K_EEESH_SI_SH_SI_NS1F_6fusion15FusionCallbacksIS1J_NS1M_17LinearCombinationISH_fSH_fLNS_15FloatRoundStyleE2EEESG_S1L_JEEENS4_5SM1004TMEM4LOAD26SM100_TMEM_LOAD_16dp32b32xES12_S1C_NS4_39AutoVectorizingCopyWithAssumedAlignmentILi128EEENS4_14SM90_TMA_STOREES1C_S1X_S1X_EEEvvEEEEvNT_6ParamsE) ;  /* 0xffffff5c028c7950 */ /* 0x000fea0003c3ffff */
.L_x_188:
[----:B------:R-:W-:-:S00]  /*a1d0*/  BRA `(.L_x_188) ;  /* 0xfffffffc00fc7947 */ /* 0x000fc0000383ffff */
[----:B------:R-:W-:-:S00]  /*a1e0*/  NOP ;  /* 0x0000000000007918 */ /* 0x000fc00000000000 */
        /* <DEDUP_REMOVED lines=9> */
.L_x_189:


//--------------------- .nv.global.init           --------------------------
	.section	.nv.global.init,"aw",@progbits
.nv.global.init:
	.type		$str$27,@object
	.size		$str$27,($str$28 - $str$27)
$str$27:
        /*0000*/ 	.byte	0x28, 0x61, 0x64, 0x64, 0x72, 0x65, 0x73, 0x73, 0x20, 0x26, 0x20, 0x6d, 0x61, 0x73, 0x6b, 0x29
        /*0010*/ 	.byte	0x20, 0x3d, 0x3d, 0x20, 0x30, 0x00
	.type		$str$28,@object
	.size		$str$28,($str$26 - $str$28)
$str$28:
        /*0016*/ 	.byte	0x2f, 0x74, 0x6d, 0x70, 0x2f, 0x63, 0x75, 0x74, 0x6c, 0x61, 0x73, 0x73, 0x5f, 0x73, 0x77, 0x65
        /*0026*/ 	.byte	0x65, 0x70, 0x5f, 0x73, 0x72, 0x63, 0x2f, 0x69, 0x6e, 0x63, 0x6c, 0x75, 0x64, 0x65, 0x2f, 0x63
        /*0036*/ 	.byte	0x75, 0x74, 0x65, 0x2f, 0x70, 0x6f, 0x69, 0x6e, 0x74, 0x65, 0x72, 0x5f, 0x66, 0x6c, 0x61, 0x67
        /*0046*/ 	.byte	0x67, 0x65, 0x64, 0x2e, 0x68, 0x70, 0x70, 0x00
	.type		$str$26,@object
	.size		$str$26,($str$25 - $str$26)
$str$26:
        /*004e*/ 	.byte	0x2f, 0x74, 0x6d, 0x70, 0x2f, 0x63, 0x75, 0x74, 0x6c, 0x61, 0x73, 0x73, 0x5f, 0x73, 0x77, 0x65
        /*005e*/ 	.byte	0x65, 0x70, 0x5f, 0x73, 0x72, 0x63, 0x2f, 0x69, 0x6e, 0x63, 0x6c, 0x75, 0x64, 0x65, 0x2f, 0x63
        /*006e*/ 	.byte	0x75, 0x74, 0x65, 0x2f, 0x61, 0x74, 0x6f, 0x6d, 0x2f, 0x63, 0x6f, 0x70, 0x79, 0x5f, 0x74, 0x72
        /*007e*/ 	.byte	0x61, 0x69, 0x74, 0x73, 0x5f, 0x73, 0x6d, 0x31, 0x30, 0x30, 0x2e, 0x68, 0x70, 0x70, 0x00
	.type		$str$25,@object
	.size		$str$25,(__unnamed_1 - $str$25)
$str$25:
        /*008d*/ 	.byte	0x28, 0x28, 0x75, 0x69, 0x6e, 0x74, 0x33, 0x32, 0x5f, 0x74, 0x28, 0x74, 0x68, 0x72, 0x65, 0x61
        /*009d*/ 	.byte	0x64, 0x49, 0x64, 0x78, 0x2e, 0x78, 0x29, 0x20, 0x2f, 0x20, 0x33, 0x32, 0x29, 0x20, 0x25, 0x20
        /*00ad*/ 	.byte	0x34, 0x29, 0x20, 0x3d, 0x3d, 0x20, 0x28, 0x28, 0x28, 0x74, 0x6d, 0x65, 0x6d, 0x5f, 0x61, 0x64
        /*00bd*/ 	.byte	0x64, 0x72, 0x20, 0x3e, 0x3e, 0x20, 0x31, 0x36, 0x29, 0x20, 0x2f, 0x20, 0x33, 0x32, 0x29, 0x20
        /*00cd*/ 	.byte	0x25, 0x20, 0x34, 0x29, 0x00
	.type		__unnamed_1,@object
	.size		__unnamed_1,(__unnamed_2 - __unnamed_1)
__unnamed_1:
        /*00d2*/ 	.byte	0x61, 0x75, 0x74, 0x6f, 0x20, 0x63, 0x75, 0x74, 0x65, 0x3a, 0x3a, 0x61, 0x73, 0x5f, 0x70, 0x6f
        /* <DEDUP_REMOVED lines=24> */
        /*0262*/ 	.byte	0x3c, 0x34, 0x30, 0x39, 0x36, 0x3e, 0x3e, 0x3e, 0x3e, 0x5d, 0x00
	.type		__unnamed_2,@object
	.size		__unnamed_2,(__unnamed_3 - __unnamed_2)
__unnamed_2:
        /* <DEDUP_REMOVED lines=26> */
	.type		__unnamed_3,@object
	.size		__unnamed_3,(.L_3 - __unnamed_3)
__unnamed_3:
        /* <DEDUP_REMOVED lines=40> */
        /*0688*/ 	.byte	0x74, 0x65, 0x3a, 0x3a, 0x43, 0x3c, 0x30, 0x3e, 0x3e, 0x3e, 0x3e, 0x5d, 0x00
.L_3:


//--------------------- .nv.shared._ZN7cutlass13device_kernelINS_4gemm6kernel13GemmUniversalIN4cute5tupleIJiiiiEEENS1_10collective13CollectiveMmaINS1_35MainloopSm100TmaUmmaWarpSpecializedILi10ELi2ELi4ENS5_IJNS4_1CILi1EEESB_SB_EEEEENS5_IJNSA_ILi64EEENSA_ILi256EEESE_EEENS_12float_e4m3_tENS5_IJlSB_lEEESH_SI_NS4_8TiledMMAINS4_8MMA_AtomIJNS4_10MMA_TraitsINS4_19SM100_MMA_F8F6F4_SSEJSH_SH_fSE_SF_NS4_17integral_constantINS4_4UMMA5MajorELSP_0EEESQ_NSN_INSO_7ScaleInELSR_0EEESS_EEEEEENS4_6LayoutISC_NS5_IJNSA_ILi0EEESW_SW_EEEEENS5_IJNS4_10UnderscoreESZ_SZ_EEEEENS4_13SM90_TMA_LOADENS4_14ComposedLayoutINS4_7SwizzleILi2ELi4ELi3EEENS4_18smem_ptr_flag_bitsILi8EEENSV_INS5_IJNSA_ILi8EEESE_EEENS5_IJSE_SB_EEEEEEEvNS4_8identityES12_S1C_vS1D_EENS_8epilogue10collective18CollectiveEpilogueINS1F_23Sm100TmaWarpSpecializedILi4ELi2ELi32ELb0ELb0EEEJSG_NS5_IJNSV_ISE_SB_EES1K_EEESH_SI_SH_SI_NS1F_6fusion15FusionCallbacksIS1J_NS1M_17LinearCombinationISH_fSH_fLNS_15FloatRoundStyleE2EEESG_S1L_JEEENS4_5SM1004TMEM4LOAD26SM100_TMEM_LOAD_16dp32b32xES12_S1C_NS4_39AutoVectorizingCopyWithAssumedAlignmentILi128EEENS4_14SM90_TMA_STOREES1C_S1X_S1X_EEEvvEEEEvNT_6ParamsE --------------------------
	.section	.nv.shared._ZN7cutlass13device_kernelINS_4gemm6kernel13GemmUniversalIN4cute5tupleIJiiiiEEENS1_10collective13CollectiveMmaINS1_35MainloopSm100TmaUmmaWarpSpecializedILi10ELi2ELi4ENS5_IJNS4_1CILi1EEESB_SB_EEEEENS5_IJNSA_ILi64EEENSA_ILi256EEESE_EEENS_12float_e4m3_tENS5_IJlSB_lEEESH_SI_NS4_8TiledMMAINS4_8MMA_AtomIJNS4_10MMA_TraitsINS4_19SM100_MMA_F8F6F4_SSEJSH_SH_fSE_SF_NS4_17integral_constantINS4_4UMMA5MajorELSP_0EEESQ_NSN_INSO_7ScaleInELSR_0EEESS_EEEEEENS4_6LayoutISC_NS5_IJNSA_ILi0EEESW_SW_EEEEENS5_IJNS4_10UnderscoreESZ_SZ_EEEEENS4_13SM90_TMA_LOADENS4_14ComposedLayoutINS4_7SwizzleILi2ELi4ELi3EEENS4_18smem_ptr_flag_bitsILi8EEENSV_INS5_IJNSA_ILi8EEESE_EEENS5_IJSE_SB_EEEEEEEvNS4_8identityES12_S1C_vS1D_EENS_8epilogue10collective18CollectiveEpilogueINS1F_23Sm100TmaWarpSpecializedILi4ELi2ELi32ELb0ELb0EEEJSG_NS5_IJNSV_ISE_SB_EES1K_EEESH_SI_SH_SI_NS1F_6fusion15FusionCallbacksIS1J_NS1M_17LinearCombinationISH_fSH_fLNS_15FloatRoundStyleE2EEESG_S1L_JEEENS4_5SM1004TMEM4LOAD26SM100_TMEM_LOAD_16dp32b32xES12_S1C_NS4_39AutoVectorizingCopyWithAssumedAlignmentILi128EEENS4_14SM90_TMA_STOREES1C_S1X_S1X_EEEvvEEEEvNT_6ParamsE,"aw",@nobits
	.sectionflags	@""
	.align	16
	.zero		1024


//--------------------- .nv.shared.reserved.0     --------------------------
	.section	.nv.shared.reserved.0,"aw",@nobits
	.weak		__nv_reservedSMEM_offset_0_alias
	.size		__nv_reservedSMEM_offset_0_alias, 0, 64
	.other		__nv_reservedSMEM_offset_0_alias,@"STO_CUDA_RESERVED_SHARED STV_DEFAULT"
__nv_reservedSMEM_offset_0_alias:
	.zero		0
.nv.shared.reserved.0:
	.zero		64
	.weak		__nv_reservedSMEM_tcgen05_partition
	.type		__nv_reservedSMEM_tcgen05_partition,@object
	.size		__nv_reservedSMEM_tcgen05_partition,(.L_0 - __nv_reservedSMEM_tcgen05_partition)
__nv_reservedSMEM_tcgen05_partition:
	.zero		32
.L_0:


//--------------------- .nv.global                --------------------------
	.section	.nv.global,"aw",@nobits
.nv.global:
	.type		_ZN40_INTERNAL_adf91bc8_4_k_cu_a70aa9f6_269334cute1_E,@object
	.size		_ZN40_INTERNAL_adf91bc8_4_k_cu_a70aa9f6_269334cute1_E,(_ZN40_INTERNAL_adf91bc8_4_k_cu_a70aa9f6_269334cuda3std3__45__cpo6cbeginE - _ZN40_INTERNAL_adf91bc8_4_k_cu_a70aa9f6_269334cute1_E)
_ZN40_INTERNAL_adf91bc8_4_k_cu_a70aa9f6_269334cute1_E:
	.zero		1
	.type		_ZN40_INTERNAL_adf91bc8_4_k_cu_a70aa9f6_269334cuda3std3__45__cpo6cbeginE,@object
	.size		_ZN40_INTERNAL_adf91bc8_4_k_cu_a70aa9f6_269334cuda3std3__45__cpo6cbeginE,(_ZN40_INTERNAL_adf91bc8_4_k_cu_a70aa9f6_269334cuda3std3__48in_placeE - _ZN40_INTERNAL_adf91bc8_4_k_cu_a70aa9f6_269334cuda3std3__45__cpo6cbeginE)
_ZN40_INTERNAL_adf91bc8_4_k_cu_a70aa9f6_269334cuda3std3__45__cpo6cbeginE:
	.zero		1
	.type		_ZN40_INTERNAL_adf91bc8_4_k_cu_a70aa9f6_269334cuda3std3__48in_placeE,@object
	.size		_ZN40_INTERNAL_adf91bc8_4_k_cu_a70aa9f6_269334cuda3std3__48in_placeE,(_ZN40_INTERNAL_adf91bc8_4_k_cu_a70aa9f6_269334cuda3std6ranges3__45__cpo9iter_moveE - _ZN40_INTERNAL_adf91bc8_4_k_cu_a70aa9f6_269334cuda3std3__48in_placeE)
_ZN40_INTERNAL_adf91bc8_4_k_cu_a70aa9f6_269334cuda3std3__48in_placeE:
	.zero		1
	.type		_ZN40_INTERNAL_adf91bc8_4_k_cu_a70aa9f6_269334cuda3std6ranges3__45__cpo9iter_moveE,@object
	.size		_ZN40_INTERNAL_adf91bc8_4_k_cu_a70aa9f6_269334cuda3std6ranges3__45__cpo9iter_moveE,(_ZN40_INTERNAL_adf91bc8_4_k_cu_a70aa9f6_269334cuda3std3__45__cpo5beginE - _ZN40_INTERNAL_adf91bc8_4_k_cu_a70aa9f6_269334cuda3std6ranges3__45__cpo9iter_moveE)
_ZN40_INTERNAL_adf91bc8_4_k_cu_a70aa9f6_269334cuda3std6ranges3__45__cpo9iter_moveE:
	.zero		1
	.type		_ZN40_INTERNAL_adf91bc8_4_k_cu_a70aa9f6_269334cuda3std3__45__cpo5beginE,@object
	.size		_ZN40_INTERNAL_adf91bc8_4_k_cu_a70aa9f6_269334cuda3std3__45__cpo5beginE,(_ZN40_INTERNAL_adf91bc8_4_k_cu_a70aa9f6_269334cuda3std3__442_GLOBAL__N__adf91bc8_4_k_cu_a70aa9f6_269336ignoreE - _ZN40_INTERNAL_adf91bc8_4_k_cu_a70aa9f6_269334cuda3std3__45__cpo5beginE)
_ZN40_INTERNAL_adf91bc8_4_k_cu_a70aa9f6_269334cuda3std3__45__cpo5beginE:
	.zero		1
	.type		_ZN40_INTERNAL_adf91bc8_4_k_cu_a70aa9f6_269334cuda3std3__442_GLOBAL__N__adf91bc8_4_k_cu_a70aa9f6_269336ignoreE,@object
	.size		_ZN40_INTERNAL_adf91bc8_4_k_cu_a70aa9f6_269334cuda3std3__442_GLOBAL__N__adf91bc8_4_k_cu_a70aa9f6_269336ignoreE,(_ZN40_INTERNAL_adf91bc8_4_k_cu_a70aa9f6_269334cute7productE - _ZN40_INTERNAL_adf91bc8_4_k_cu_a70aa9f6_269334cuda3std3__442_GLOBAL__N__adf91bc8_4_k_cu_a70aa9f6_269336ignoreE)
_ZN40_INTERNAL_adf91bc8_4_k_cu_a70aa9f6_269334cuda3std3__442_GLOBAL__N__adf91bc8_4_k_cu_a70aa9f6_269336ignoreE:
	.zero		1
	.type		_ZN40_INTERNAL_adf91bc8_4_k_cu_a70aa9f6_269334cute7productE,@object
	.size		_ZN40_INTERNAL_adf91bc8_4_k_cu_a70aa9f6_269334cute7productE,(_ZN40_INTERNAL_adf91bc8_4_k_cu_a70aa9f6_269334cuda3std3__45__cpo3endE - _ZN40_INTERNAL_adf91bc8_4_k_cu_a70aa9f6_269334cute7productE)
_ZN40_INTERNAL_adf91bc8_4_k_cu_a70aa9f6_269334cute7productE:
	.zero		1
	.type		_ZN40_INTERNAL_adf91bc8_4_k_cu_a70aa9f6_269334cuda3std3__45__cpo3endE,@object
	.size		_ZN40_INTERNAL_adf91bc8_4_k_cu_a70aa9f6_269334cuda3std3__45__cpo3endE,(_ZN40_INTERNAL_adf91bc8_4_k_cu_a70aa9f6_269334cuda3std3__419piecewise_constructE - _ZN40_INTERNAL_adf91bc8_4_k_cu_a70aa9f6_269334cuda3std3__45__cpo3endE)
_ZN40_INTERNAL_adf91bc8_4_k_cu_a70aa9f6_269334cuda3std3__45__cpo3endE:
	.zero		1
	.type		_ZN40_INTERNAL_adf91bc8_4_k_cu_a70aa9f6_269334cuda3std3__419piecewise_constructE,@object
	.size		_ZN40_INTERNAL_adf91bc8_4_k_cu_a70aa9f6_269334cuda3std3__419piecewise_constructE,(_ZN40_INTERNAL_adf91bc8_4_k_cu_a70aa9f6_269334cuda3std3__45__cpo4cendE - _ZN40_INTERNAL_adf91bc8_4_k_cu_a70aa9f6_269334cuda3std3__419piecewise_constructE)
_ZN40_INTERNAL_adf91bc8_4_k_cu_a70aa9f6_269334cuda3std3__419piecewise_constructE:
	.zero		1
	.type		_ZN40_INTERNAL_adf91bc8_4_k_cu_a70aa9f6_269334cuda3std3__45__cpo4cendE,@object
	.size		_ZN40_INTERNAL_adf91bc8_4_k_cu_a70aa9f6_269334cuda3std3__45__cpo4cendE,(_ZN40_INTERNAL_adf91bc8_4_k_cu_a70aa9f6_269334cuda3std6ranges3__45__cpo4swapE - _ZN40_INTERNAL_adf91bc8_4_k_cu_a70aa9f6_269334cuda3std3__45__cpo4cendE)
_ZN40_INTERNAL_adf91bc8_4_k_cu_a70aa9f6_269334cuda3std3__45__cpo4cendE:
	.zero		1
	.type		_ZN40_INTERNAL_adf91bc8_4_k_cu_a70aa9f6_269334cuda3std6ranges3__45__cpo4swapE,@object
	.size		_ZN40_INTERNAL_adf91bc8_4_k_cu_a70aa9f6_269334cuda3std6ranges3__45__cpo4swapE,(.L_11 - _ZN40_INTERNAL_adf91bc8_4_k_cu_a70aa9f6_269334cuda3std6ranges3__45__cpo4swapE)
_ZN40_INTERNAL_adf91bc8_4_k_cu_a70aa9f6_269334cuda3std6ranges3__45__cpo4swapE:
	.zero		1
.L_11:


//--------------------- .nv.constant0._ZN7cutlass13device_kernelINS_4gemm6kernel13GemmUniversalIN4cute5tupleIJiiiiEEENS1_10collective13CollectiveMmaINS1_35MainloopSm100TmaUmmaWarpSpecializedILi10ELi2ELi4ENS5_IJNS4_1CILi1EEESB_SB_EEEEENS5_IJNSA_ILi64EEENSA_ILi256EEESE_EEENS_12float_e4m3_tENS5_IJlSB_lEEESH_SI_NS4_8TiledMMAINS4_8MMA_AtomIJNS4_10MMA_TraitsINS4_19SM100_MMA_F8F6F4_SSEJSH_SH_fSE_SF_NS4_17integral_constantINS4_4UMMA5MajorELSP_0EEESQ_NSN_INSO_7ScaleInELSR_0EEESS_EEEEEENS4_6LayoutISC_NS5_IJNSA_ILi0EEESW_SW_EEEEENS5_IJNS4_10UnderscoreESZ_SZ_EEEEENS4_13SM90_TMA_LOADENS4_14ComposedLayoutINS4_7SwizzleILi2ELi4ELi3EEENS4_18smem_ptr_flag_bitsILi8EEENSV_INS5_IJNSA_ILi8EEESE_EEENS5_IJSE_SB_EEEEEEEvNS4_8identityES12_S1C_vS1D_EENS_8epilogue10collective18CollectiveEpilogueINS1F_23Sm100TmaWarpSpecializedILi4ELi2ELi32ELb0ELb0EEEJSG_NS5_IJNSV_ISE_SB_EES1K_EEESH_SI_SH_SI_NS1F_6fusion15FusionCallbacksIS1J_NS1M_17LinearCombinationISH_fSH_fLNS_15FloatRoundStyleE2EEESG_S1L_JEEENS4_5SM1004TMEM4LOAD26SM100_TMEM_LOAD_16dp32b32xES12_S1C_NS4_39AutoVectorizingCopyWithAssumedAlignmentILi128EEENS4_14SM90_TMA_STOREES1C_S1X_S1X_EEEvvEEEEvNT_6ParamsE --------------------------
	.section	.nv.constant0._ZN7cutlass13device_kernelINS_4gemm6kernel13GemmUniversalIN4cute5tupleIJiiiiEEENS1_10collective13CollectiveMmaINS1_35MainloopSm100TmaUmmaWarpSpecializedILi10ELi2ELi4ENS5_IJNS4_1CILi1EEESB_SB_EEEEENS5_IJNSA_ILi64EEENSA_ILi256EEESE_EEENS_12float_e4m3_tENS5_IJlSB_lEEESH_SI_NS4_8TiledMMAINS4_8MMA_AtomIJNS4_10MMA_TraitsINS4_19SM100_MMA_F8F6F4_SSEJSH_SH_fSE_SF_NS4_17integral_constantINS4_4UMMA5MajorELSP_0EEESQ_NSN_INSO_7ScaleInELSR_0EEESS_EEEEEENS4_6LayoutISC_NS5_IJNSA_ILi0EEESW_SW_EEEEENS5_IJNS4_10UnderscoreESZ_SZ_EEEEENS4_13SM90_TMA_LOADENS4_14ComposedLayoutINS4_7SwizzleILi2ELi4ELi3EEENS4_18smem_ptr_flag_bitsILi8EEENSV_INS5_IJNSA_ILi8EEESE_EEENS5_IJSE_SB_EEEEEEEvNS4_8identityES12_S1C_vS1D_EENS_8epilogue10collective18CollectiveEpilogueINS1F_23Sm100TmaWarpSpecializedILi4ELi2ELi32ELb0ELb0EEEJSG_NS5_IJNSV_ISE_SB_EES1K_EEESH_SI_SH_SI_NS1F_6fusion15FusionCallbacksIS1J_NS1M_17LinearCombinationISH_fSH_fLNS_15FloatRoundStyleE2EEESG_S1L_JEEENS4_5SM1004TMEM4LOAD26SM100_TMEM_LOAD_16dp32b32xES12_S1C_NS4_39AutoVectorizingCopyWithAssumedAlignmentILi128EEENS4_14SM90_TMA_STOREES1C_S1X_S1X_EEEvvEEEEvNT_6ParamsE,"a",@progbits
	.sectionflags	@""
	.align	4
.nv.constant0._ZN7cutlass13device_kernelINS_4gemm6kernel13GemmUniversalIN4cute5tupleIJiiiiEEENS1_10collective13CollectiveMmaINS1_35MainloopSm100TmaUmmaWarpSpecializedILi10ELi2ELi4ENS5_IJNS4_1CILi1EEESB_SB_EEEEENS5_IJNSA_ILi64EEENSA_ILi256EEESE_EEENS_12float_e4m3_tENS5_IJlSB_lEEESH_SI_NS4_8TiledMMAINS4_8MMA_AtomIJNS4_10MMA_TraitsINS4_19SM100_MMA_F8F6F4_SSEJSH_SH_fSE_SF_NS4_17integral_constantINS4_4UMMA5MajorELSP_0EEESQ_NSN_INSO_7ScaleInELSR_0EEESS_EEEEEENS4_6LayoutISC_NS5_IJNSA_ILi0EEESW_SW_EEEEENS5_IJNS4_10UnderscoreESZ_SZ_EEEEENS4_13SM90_TMA_LOADENS4_14ComposedLayoutINS4_7SwizzleILi2ELi4ELi3EEENS4_18smem_ptr_flag_bitsILi8EEENSV_INS5_IJNSA_ILi8EEESE_EEENS5_IJSE_SB_EEEEEEEvNS4_8identityES12_S1C_vS1D_EENS_8epilogue10collective18CollectiveEpilogueINS1F_23Sm100TmaWarpSpecializedILi4ELi2ELi32ELb0ELb0EEEJSG_NS5_IJNSV_ISE_SB_EES1K_EEESH_SI_SH_SI_NS1F_6fusion15FusionCallbacksIS1J_NS1M_17LinearCombinationISH_fSH_fLNS_15FloatRoundStyleE2EEESG_S1L_JEEENS4_5SM1004TMEM4LOAD26SM100_TMEM_LOAD_16dp32b32xES12_S1C_NS4_39AutoVectorizingCopyWithAssumedAlignmentILi128EEENS4_14SM90_TMA_STOREES1C_S1X_S1X_EEEvvEEEEvNT_6ParamsE:
	.zero		2944


//--------------------- SYMBOLS --------------------------

	.type		.nv.reservedSmem.offset0,@object
	.size		.nv.reservedSmem.offset0,0x4
	.type		.nv.reservedSmem.cap,@object
	.size		.nv.reservedSmem.cap,0x4
	.type		__assertfail,@function
